//
// Generated by NVIDIA NVVM Compiler
//
// Compiler Build ID: CL-36424714
// Cuda compilation tools, release 13.0, V13.0.88
// Based on NVVM 20.0.0
//

.version 9.0
.target sm_100
.address_size 64

	// .globl	_ZN3cub18CUB_300001_SM_10006detail11EmptyKernelIvEEvv
.global .align 1 .b8 _ZN34_INTERNAL_c070b015_4_k_cu_c7ac91fc4cuda3std3__45__cpo5beginE[1];
.global .align 1 .b8 _ZN34_INTERNAL_c070b015_4_k_cu_c7ac91fc4cuda3std3__45__cpo3endE[1];
.global .align 1 .b8 _ZN34_INTERNAL_c070b015_4_k_cu_c7ac91fc4cuda3std3__45__cpo6cbeginE[1];
.global .align 1 .b8 _ZN34_INTERNAL_c070b015_4_k_cu_c7ac91fc4cuda3std3__45__cpo4cendE[1];
.global .align 1 .b8 _ZN34_INTERNAL_c070b015_4_k_cu_c7ac91fc4cuda3std3__45__cpo6rbeginE[1];
.global .align 1 .b8 _ZN34_INTERNAL_c070b015_4_k_cu_c7ac91fc4cuda3std3__45__cpo4rendE[1];
.global .align 1 .b8 _ZN34_INTERNAL_c070b015_4_k_cu_c7ac91fc4cuda3std3__45__cpo7crbeginE[1];
.global .align 1 .b8 _ZN34_INTERNAL_c070b015_4_k_cu_c7ac91fc4cuda3std3__45__cpo5crendE[1];
.global .align 1 .b8 _ZN34_INTERNAL_c070b015_4_k_cu_c7ac91fc4cuda3std3__436_GLOBAL__N__c070b015_4_k_cu_c7ac91fc6ignoreE[1];
.global .align 1 .b8 _ZN34_INTERNAL_c070b015_4_k_cu_c7ac91fc4cuda3std3__419piecewise_constructE[1];
.global .align 1 .b8 _ZN34_INTERNAL_c070b015_4_k_cu_c7ac91fc4cuda3std3__48in_placeE[1];
.global .align 1 .b8 _ZN34_INTERNAL_c070b015_4_k_cu_c7ac91fc4cuda3std3__420unreachable_sentinelE[1];
.global .align 1 .b8 _ZN34_INTERNAL_c070b015_4_k_cu_c7ac91fc4cuda3std3__47nulloptE[1];
.global .align 1 .b8 _ZN34_INTERNAL_c070b015_4_k_cu_c7ac91fc4cuda3std3__48unexpectE[1];
.global .align 1 .b8 _ZN34_INTERNAL_c070b015_4_k_cu_c7ac91fc4cuda3std6ranges3__45__cpo4swapE[1];
.global .align 1 .b8 _ZN34_INTERNAL_c070b015_4_k_cu_c7ac91fc4cuda3std6ranges3__45__cpo9iter_moveE[1];
.global .align 1 .b8 _ZN34_INTERNAL_c070b015_4_k_cu_c7ac91fc4cuda3std6ranges3__45__cpo5beginE[1];
.global .align 1 .b8 _ZN34_INTERNAL_c070b015_4_k_cu_c7ac91fc4cuda3std6ranges3__45__cpo3endE[1];
.global .align 1 .b8 _ZN34_INTERNAL_c070b015_4_k_cu_c7ac91fc4cuda3std6ranges3__45__cpo6cbeginE[1];
.global .align 1 .b8 _ZN34_INTERNAL_c070b015_4_k_cu_c7ac91fc4cuda3std6ranges3__45__cpo4cendE[1];
.global .align 1 .b8 _ZN34_INTERNAL_c070b015_4_k_cu_c7ac91fc4cuda3std6ranges3__45__cpo7advanceE[1];
.global .align 1 .b8 _ZN34_INTERNAL_c070b015_4_k_cu_c7ac91fc4cuda3std6ranges3__45__cpo9iter_swapE[1];
.global .align 1 .b8 _ZN34_INTERNAL_c070b015_4_k_cu_c7ac91fc4cuda3std6ranges3__45__cpo4nextE[1];
.global .align 1 .b8 _ZN34_INTERNAL_c070b015_4_k_cu_c7ac91fc4cuda3std6ranges3__45__cpo4prevE[1];
.global .align 1 .b8 _ZN34_INTERNAL_c070b015_4_k_cu_c7ac91fc4cuda3std6ranges3__45__cpo4dataE[1];
.global .align 1 .b8 _ZN34_INTERNAL_c070b015_4_k_cu_c7ac91fc4cuda3std6ranges3__45__cpo5cdataE[1];
.global .align 1 .b8 _ZN34_INTERNAL_c070b015_4_k_cu_c7ac91fc4cuda3std6ranges3__45__cpo4sizeE[1];
.global .align 1 .b8 _ZN34_INTERNAL_c070b015_4_k_cu_c7ac91fc4cuda3std6ranges3__45__cpo5ssizeE[1];
.global .align 1 .b8 _ZN34_INTERNAL_c070b015_4_k_cu_c7ac91fc4cuda3std6ranges3__45__cpo8distanceE[1];
.global .align 1 .b8 _ZN34_INTERNAL_c070b015_4_k_cu_c7ac91fc6thrust24THRUST_300001_SM_1000_NS8cuda_cub3parE[1];
.global .align 1 .b8 _ZN34_INTERNAL_c070b015_4_k_cu_c7ac91fc6thrust24THRUST_300001_SM_1000_NS8cuda_cub10par_nosyncE[1];
.global .align 1 .b8 _ZN34_INTERNAL_c070b015_4_k_cu_c7ac91fc6thrust24THRUST_300001_SM_1000_NS6system6detail10sequential3seqE[1];
.global .align 1 .b8 _ZN34_INTERNAL_c070b015_4_k_cu_c7ac91fc6thrust24THRUST_300001_SM_1000_NS6system3cpp3parE[1];
.global .align 1 .b8 _ZN34_INTERNAL_c070b015_4_k_cu_c7ac91fc6thrust24THRUST_300001_SM_1000_NS12placeholders2_1E[1];
.global .align 1 .b8 _ZN34_INTERNAL_c070b015_4_k_cu_c7ac91fc6thrust24THRUST_300001_SM_1000_NS12placeholders2_2E[1];
.global .align 1 .b8 _ZN34_INTERNAL_c070b015_4_k_cu_c7ac91fc6thrust24THRUST_300001_SM_1000_NS12placeholders2_3E[1];
.global .align 1 .b8 _ZN34_INTERNAL_c070b015_4_k_cu_c7ac91fc6thrust24THRUST_300001_SM_1000_NS12placeholders2_4E[1];
.global .align 1 .b8 _ZN34_INTERNAL_c070b015_4_k_cu_c7ac91fc6thrust24THRUST_300001_SM_1000_NS12placeholders2_5E[1];
.global .align 1 .b8 _ZN34_INTERNAL_c070b015_4_k_cu_c7ac91fc6thrust24THRUST_300001_SM_1000_NS12placeholders2_6E[1];
.global .align 1 .b8 _ZN34_INTERNAL_c070b015_4_k_cu_c7ac91fc6thrust24THRUST_300001_SM_1000_NS12placeholders2_7E[1];
.global .align 1 .b8 _ZN34_INTERNAL_c070b015_4_k_cu_c7ac91fc6thrust24THRUST_300001_SM_1000_NS12placeholders2_8E[1];
.global .align 1 .b8 _ZN34_INTERNAL_c070b015_4_k_cu_c7ac91fc6thrust24THRUST_300001_SM_1000_NS12placeholders2_9E[1];
.global .align 1 .b8 _ZN34_INTERNAL_c070b015_4_k_cu_c7ac91fc6thrust24THRUST_300001_SM_1000_NS12placeholders3_10E[1];
.global .align 1 .b8 _ZN34_INTERNAL_c070b015_4_k_cu_c7ac91fc6thrust24THRUST_300001_SM_1000_NS3seqE[1];
.global .align 1 .b8 _ZN34_INTERNAL_c070b015_4_k_cu_c7ac91fc6thrust24THRUST_300001_SM_1000_NS6deviceE[1];

.visible .entry _ZN3cub18CUB_300001_SM_10006detail11EmptyKernelIvEEvv()
{


	ret;

}
	// .globl	_ZN3cub18CUB_300001_SM_10006detail9transform16transform_kernelINS2_10policy_hubILb1EN4cuda3std3__45tupleIJN6thrust24THRUST_300001_SM_1000_NS6detail15normal_iteratorINSA_10device_ptrIdEEEESF_EEEE10policy1000Ei13daxpy_functorSF_JPdSK_EEEvT0_iT1_T2_DpNS2_10kernel_argIT3_EE
.visible .entry _ZN3cub18CUB_300001_SM_10006detail9transform16transform_kernelINS2_10policy_hubILb1EN4cuda3std3__45tupleIJN6thrust24THRUST_300001_SM_1000_NS6detail15normal_iteratorINSA_10device_ptrIdEEEESF_EEEE10policy1000Ei13daxpy_functorSF_JPdSK_EEEvT0_iT1_T2_DpNS2_10kernel_argIT3_EE(
	.param .u32 _ZN3cub18CUB_300001_SM_10006detail9transform16transform_kernelINS2_10policy_hubILb1EN4cuda3std3__45tupleIJN6thrust24THRUST_300001_SM_1000_NS6detail15normal_iteratorINSA_10device_ptrIdEEEESF_EEEE10policy1000Ei13daxpy_functorSF_JPdSK_EEEvT0_iT1_T2_DpNS2_10kernel_argIT3_EE_param_0,
	.param .u32 _ZN3cub18CUB_300001_SM_10006detail9transform16transform_kernelINS2_10policy_hubILb1EN4cuda3std3__45tupleIJN6thrust24THRUST_300001_SM_1000_NS6detail15normal_iteratorINSA_10device_ptrIdEEEESF_EEEE10policy1000Ei13daxpy_functorSF_JPdSK_EEEvT0_iT1_T2_DpNS2_10kernel_argIT3_EE_param_1,
	.param .align 8 .b8 _ZN3cub18CUB_300001_SM_10006detail9transform16transform_kernelINS2_10policy_hubILb1EN4cuda3std3__45tupleIJN6thrust24THRUST_300001_SM_1000_NS6detail15normal_iteratorINSA_10device_ptrIdEEEESF_EEEE10policy1000Ei13daxpy_functorSF_JPdSK_EEEvT0_iT1_T2_DpNS2_10kernel_argIT3_EE_param_2[8],
	.param .align 8 .b8 _ZN3cub18CUB_300001_SM_10006detail9transform16transform_kernelINS2_10policy_hubILb1EN4cuda3std3__45tupleIJN6thrust24THRUST_300001_SM_1000_NS6detail15normal_iteratorINSA_10device_ptrIdEEEESF_EEEE10policy1000Ei13daxpy_functorSF_JPdSK_EEEvT0_iT1_T2_DpNS2_10kernel_argIT3_EE_param_3[8],
	.param .align 8 .b8 _ZN3cub18CUB_300001_SM_10006detail9transform16transform_kernelINS2_10policy_hubILb1EN4cuda3std3__45tupleIJN6thrust24THRUST_300001_SM_1000_NS6detail15normal_iteratorINSA_10device_ptrIdEEEESF_EEEE10policy1000Ei13daxpy_functorSF_JPdSK_EEEvT0_iT1_T2_DpNS2_10kernel_argIT3_EE_param_4[16],
	.param .align 8 .b8 _ZN3cub18CUB_300001_SM_10006detail9transform16transform_kernelINS2_10policy_hubILb1EN4cuda3std3__45tupleIJN6thrust24THRUST_300001_SM_1000_NS6detail15normal_iteratorINSA_10device_ptrIdEEEESF_EEEE10policy1000Ei13daxpy_functorSF_JPdSK_EEEvT0_iT1_T2_DpNS2_10kernel_argIT3_EE_param_5[16]
)
.maxntid 128
{
	.reg .pred 	%p<38>;
	.reg .b32 	%r<84>;
	.reg .b64 	%rd<98>;
	.reg .b64 	%fd<93>;

	ld.param.f64 	%fd2, [_ZN3cub18CUB_300001_SM_10006detail9transform16transform_kernelINS2_10policy_hubILb1EN4cuda3std3__45tupleIJN6thrust24THRUST_300001_SM_1000_NS6detail15normal_iteratorINSA_10device_ptrIdEEEESF_EEEE10policy1000Ei13daxpy_functorSF_JPdSK_EEEvT0_iT1_T2_DpNS2_10kernel_argIT3_EE_param_2];
	ld.param.u32 	%r45, [_ZN3cub18CUB_300001_SM_10006detail9transform16transform_kernelINS2_10policy_hubILb1EN4cuda3std3__45tupleIJN6thrust24THRUST_300001_SM_1000_NS6detail15normal_iteratorINSA_10device_ptrIdEEEESF_EEEE10policy1000Ei13daxpy_functorSF_JPdSK_EEEvT0_iT1_T2_DpNS2_10kernel_argIT3_EE_param_0];
	ld.param.u64 	%rd26, [_ZN3cub18CUB_300001_SM_10006detail9transform16transform_kernelINS2_10policy_hubILb1EN4cuda3std3__45tupleIJN6thrust24THRUST_300001_SM_1000_NS6detail15normal_iteratorINSA_10device_ptrIdEEEESF_EEEE10policy1000Ei13daxpy_functorSF_JPdSK_EEEvT0_iT1_T2_DpNS2_10kernel_argIT3_EE_param_5];
	ld.param.u64 	%rd24, [_ZN3cub18CUB_300001_SM_10006detail9transform16transform_kernelINS2_10policy_hubILb1EN4cuda3std3__45tupleIJN6thrust24THRUST_300001_SM_1000_NS6detail15normal_iteratorINSA_10device_ptrIdEEEESF_EEEE10policy1000Ei13daxpy_functorSF_JPdSK_EEEvT0_iT1_T2_DpNS2_10kernel_argIT3_EE_param_4];
	ld.param.u64 	%rd28, [_ZN3cub18CUB_300001_SM_10006detail9transform16transform_kernelINS2_10policy_hubILb1EN4cuda3std3__45tupleIJN6thrust24THRUST_300001_SM_1000_NS6detail15normal_iteratorINSA_10device_ptrIdEEEESF_EEEE10policy1000Ei13daxpy_functorSF_JPdSK_EEEvT0_iT1_T2_DpNS2_10kernel_argIT3_EE_param_3];
	ld.param.u32 	%r44, [_ZN3cub18CUB_300001_SM_10006detail9transform16transform_kernelINS2_10policy_hubILb1EN4cuda3std3__45tupleIJN6thrust24THRUST_300001_SM_1000_NS6detail15normal_iteratorINSA_10device_ptrIdEEEESF_EEEE10policy1000Ei13daxpy_functorSF_JPdSK_EEEvT0_iT1_T2_DpNS2_10kernel_argIT3_EE_param_1];
	cvta.to.global.u64 	%rd1, %rd28;
	cvta.to.global.u64 	%rd2, %rd24;
	cvta.to.global.u64 	%rd3, %rd26;
	shl.b32 	%r1, %r44, 7;
	mov.u32 	%r46, %ctaid.x;
	mul.lo.s32 	%r2, %r1, %r46;
	sub.s32 	%r3, %r45, %r2;
	min.s32 	%r4, %r1, %r3;
	shl.b32 	%r5, %r4, 3;
	mov.u32 	%r6, %tid.x;
	shl.b32 	%r74, %r6, 7;
	setp.ge.s32 	%p1, %r74, %r5;
	@%p1 bra 	$L__BB1_5;
	mul.wide.u32 	%rd4, %r6, 128;
	add.s64 	%rd29, %rd2, %rd4;
	mul.wide.s32 	%rd5, %r2, 8;
	add.s64 	%rd95, %rd29, %rd5;
	mov.u32 	%r73, %r74;
$L__BB1_2:
	.pragma "nounroll";
	// begin inline asm
	prefetch.global.L2 [%rd95];
	// end inline asm
	add.s32 	%r73, %r73, 16384;
	add.s64 	%rd95, %rd95, 16384;
	setp.lt.s32 	%p2, %r73, %r5;
	@%p2 bra 	$L__BB1_2;
	add.s64 	%rd31, %rd3, %rd4;
	add.s64 	%rd96, %rd31, %rd5;
$L__BB1_4:
	.pragma "nounroll";
	// begin inline asm
	prefetch.global.L2 [%rd96];
	// end inline asm
	add.s32 	%r74, %r74, 16384;
	add.s64 	%rd96, %rd96, 16384;
	setp.lt.s32 	%p3, %r74, %r5;
	@%p3 bra 	$L__BB1_4;
$L__BB1_5:
	mul.wide.s32 	%rd97, %r2, 8;
	add.s64 	%rd12, %rd2, %rd97;
	add.s64 	%rd13, %rd3, %rd97;
	add.s64 	%rd14, %rd1, %rd97;
	setp.gt.s32 	%p4, %r1, %r3;
	@%p4 bra 	$L__BB1_18;
	setp.lt.s32 	%p5, %r44, 1;
	@%p5 bra 	$L__BB1_59;
	setp.lt.u32 	%p6, %r44, 8;
	mov.b32 	%r82, 0;
	@%p6 bra 	$L__BB1_10;
	and.b32  	%r48, %r44, 2147483640;
	neg.s32 	%r76, %r48;
	mul.wide.u32 	%rd34, %r6, 8;
	add.s64 	%rd15, %rd1, %rd34;
	add.s64 	%rd35, %rd97, 3072;
	add.s32 	%r75, %r6, 128;
	add.s64 	%rd17, %rd3, %rd35;
	add.s64 	%rd18, %rd1, %rd35;
$L__BB1_9:
	.pragma "nounroll";
	and.b32  	%r82, %r44, 2147483640;
	mul.wide.s32 	%rd36, %r75, 8;
	cvta.to.global.u64 	%rd37, %rd24;
	mov.u32 	%r49, %ctaid.x;
	mul.lo.s32 	%r50, %r44, %r49;
	shl.b32 	%r51, %r50, 7;
	mul.wide.s32 	%rd38, %r51, 8;
	add.s64 	%rd39, %rd38, %rd37;
	add.s64 	%rd40, %rd39, %rd36;
	add.s64 	%rd41, %rd17, %rd36;
	add.s64 	%rd42, %rd18, %rd36;
	mul.wide.u32 	%rd43, %r6, 8;
	add.s64 	%rd44, %rd37, %rd43;
	add.s64 	%rd45, %rd44, %rd97;
	cvta.to.global.u64 	%rd46, %rd26;
	add.s64 	%rd47, %rd46, %rd43;
	add.s64 	%rd48, %rd47, %rd97;
	ld.global.f64 	%fd3, [%rd45];
	ld.global.f64 	%fd4, [%rd48];
	fma.rn.f64 	%fd5, %fd2, %fd3, %fd4;
	add.s64 	%rd49, %rd15, %rd97;
	st.global.f64 	[%rd49], %fd5;
	ld.global.f64 	%fd6, [%rd40];
	ld.global.f64 	%fd7, [%rd41+-3072];
	fma.rn.f64 	%fd8, %fd2, %fd6, %fd7;
	st.global.f64 	[%rd42+-3072], %fd8;
	ld.global.f64 	%fd9, [%rd40+1024];
	ld.global.f64 	%fd10, [%rd41+-2048];
	fma.rn.f64 	%fd11, %fd2, %fd9, %fd10;
	st.global.f64 	[%rd42+-2048], %fd11;
	ld.global.f64 	%fd12, [%rd40+2048];
	ld.global.f64 	%fd13, [%rd41+-1024];
	fma.rn.f64 	%fd14, %fd2, %fd12, %fd13;
	st.global.f64 	[%rd42+-1024], %fd14;
	ld.global.f64 	%fd15, [%rd40+3072];
	ld.global.f64 	%fd16, [%rd41];
	fma.rn.f64 	%fd17, %fd2, %fd15, %fd16;
	st.global.f64 	[%rd42], %fd17;
	ld.global.f64 	%fd18, [%rd40+4096];
	ld.global.f64 	%fd19, [%rd41+1024];
	fma.rn.f64 	%fd20, %fd2, %fd18, %fd19;
	st.global.f64 	[%rd42+1024], %fd20;
	ld.global.f64 	%fd21, [%rd40+5120];
	ld.global.f64 	%fd22, [%rd41+2048];
	fma.rn.f64 	%fd23, %fd2, %fd21, %fd22;
	st.global.f64 	[%rd42+2048], %fd23;
	ld.global.f64 	%fd24, [%rd40+6144];
	ld.global.f64 	%fd25, [%rd41+3072];
	fma.rn.f64 	%fd26, %fd2, %fd24, %fd25;
	st.global.f64 	[%rd42+3072], %fd26;
	add.s32 	%r76, %r76, 8;
	add.s64 	%rd97, %rd97, 8192;
	add.s32 	%r75, %r75, 1024;
	setp.eq.s32 	%p7, %r76, 0;
	@%p7 bra 	$L__BB1_10;
	bra.uni 	$L__BB1_9;
$L__BB1_10:
	and.b32  	%r38, %r44, 7;
	setp.eq.s32 	%p8, %r38, 0;
	@%p8 bra 	$L__BB1_59;
	and.b32  	%r39, %r44, 3;
	setp.lt.u32 	%p9, %r38, 4;
	@%p9 bra 	$L__BB1_13;
	shl.b32 	%r52, %r82, 7;
	add.s32 	%r53, %r52, %r6;
	mul.wide.s32 	%rd50, %r53, 8;
	add.s64 	%rd51, %rd12, %rd50;
	add.s64 	%rd52, %rd13, %rd50;
	ld.global.f64 	%fd27, [%rd51];
	ld.global.f64 	%fd28, [%rd52];
	fma.rn.f64 	%fd29, %fd2, %fd27, %fd28;
	add.s64 	%rd53, %rd14, %rd50;
	st.global.f64 	[%rd53], %fd29;
	ld.global.f64 	%fd30, [%rd51+1024];
	ld.global.f64 	%fd31, [%rd52+1024];
	fma.rn.f64 	%fd32, %fd2, %fd30, %fd31;
	st.global.f64 	[%rd53+1024], %fd32;
	ld.global.f64 	%fd33, [%rd51+2048];
	ld.global.f64 	%fd34, [%rd52+2048];
	fma.rn.f64 	%fd35, %fd2, %fd33, %fd34;
	st.global.f64 	[%rd53+2048], %fd35;
	ld.global.f64 	%fd36, [%rd51+3072];
	ld.global.f64 	%fd37, [%rd52+3072];
	fma.rn.f64 	%fd38, %fd2, %fd36, %fd37;
	st.global.f64 	[%rd53+3072], %fd38;
	add.s32 	%r82, %r82, 4;
$L__BB1_13:
	setp.eq.s32 	%p10, %r39, 0;
	@%p10 bra 	$L__BB1_59;
	setp.eq.s32 	%p11, %r39, 1;
	@%p11 bra 	$L__BB1_16;
	shl.b32 	%r54, %r82, 7;
	add.s32 	%r55, %r54, %r6;
	mul.wide.s32 	%rd54, %r55, 8;
	add.s64 	%rd55, %rd12, %rd54;
	add.s64 	%rd56, %rd13, %rd54;
	ld.global.f64 	%fd39, [%rd55];
	ld.global.f64 	%fd40, [%rd56];
	fma.rn.f64 	%fd41, %fd2, %fd39, %fd40;
	add.s64 	%rd57, %rd14, %rd54;
	st.global.f64 	[%rd57], %fd41;
	ld.global.f64 	%fd42, [%rd55+1024];
	ld.global.f64 	%fd43, [%rd56+1024];
	fma.rn.f64 	%fd44, %fd2, %fd42, %fd43;
	st.global.f64 	[%rd57+1024], %fd44;
	add.s32 	%r82, %r82, 2;
$L__BB1_16:
	and.b32  	%r56, %r44, 1;
	setp.eq.b32 	%p12, %r56, 1;
	not.pred 	%p13, %p12;
	@%p13 bra 	$L__BB1_59;
	shl.b32 	%r57, %r82, 7;
	add.s32 	%r58, %r57, %r6;
	mul.wide.s32 	%rd58, %r58, 8;
	add.s64 	%rd59, %rd12, %rd58;
	add.s64 	%rd60, %rd13, %rd58;
	ld.global.f64 	%fd45, [%rd59];
	ld.global.f64 	%fd46, [%rd60];
	fma.rn.f64 	%fd47, %fd2, %fd45, %fd46;
	add.s64 	%rd61, %rd14, %rd58;
	st.global.f64 	[%rd61], %fd47;
	bra.uni 	$L__BB1_59;
$L__BB1_18:
	setp.lt.s32 	%p14, %r44, 1;
	@%p14 bra 	$L__BB1_59;
	and.b32  	%r14, %r44, 7;
	setp.lt.u32 	%p15, %r44, 8;
	mov.b32 	%r78, 0;
	@%p15 bra 	$L__BB1_38;
	and.b32  	%r78, %r44, 2147483640;
	mov.b32 	%r77, 0;
$L__BB1_21:
	.pragma "nounroll";
	shl.b32 	%r61, %r77, 7;
	add.s32 	%r22, %r61, %r6;
	setp.ge.s32 	%p16, %r22, %r4;
	@%p16 bra 	$L__BB1_23;
	mul.wide.u32 	%rd62, %r22, 8;
	add.s64 	%rd63, %rd12, %rd62;
	add.s64 	%rd64, %rd13, %rd62;
	ld.global.f64 	%fd48, [%rd63];
	ld.global.f64 	%fd49, [%rd64];
	fma.rn.f64 	%fd50, %fd2, %fd48, %fd49;
	add.s64 	%rd65, %rd14, %rd62;
	st.global.f64 	[%rd65], %fd50;
$L__BB1_23:
	add.s32 	%r62, %r22, 128;
	setp.ge.s32 	%p17, %r62, %r4;
	mul.wide.s32 	%rd66, %r62, 8;
	add.s64 	%rd21, %rd12, %rd66;
	add.s64 	%rd22, %rd13, %rd66;
	add.s64 	%rd23, %rd14, %rd66;
	@%p17 bra 	$L__BB1_25;
	ld.global.f64 	%fd51, [%rd21];
	ld.global.f64 	%fd52, [%rd22];
	fma.rn.f64 	%fd53, %fd2, %fd51, %fd52;
	st.global.f64 	[%rd23], %fd53;
$L__BB1_25:
	add.s32 	%r63, %r22, 256;
	setp.ge.s32 	%p18, %r63, %r4;
	@%p18 bra 	$L__BB1_27;
	ld.global.f64 	%fd54, [%rd21+1024];
	ld.global.f64 	%fd55, [%rd22+1024];
	fma.rn.f64 	%fd56, %fd2, %fd54, %fd55;
	st.global.f64 	[%rd23+1024], %fd56;
$L__BB1_27:
	add.s32 	%r64, %r22, 384;
	setp.ge.s32 	%p19, %r64, %r4;
	@%p19 bra 	$L__BB1_29;
	ld.global.f64 	%fd57, [%rd21+2048];
	ld.global.f64 	%fd58, [%rd22+2048];
	fma.rn.f64 	%fd59, %fd2, %fd57, %fd58;
	st.global.f64 	[%rd23+2048], %fd59;
$L__BB1_29:
	add.s32 	%r65, %r22, 512;
	setp.ge.s32 	%p20, %r65, %r4;
	@%p20 bra 	$L__BB1_31;
	ld.global.f64 	%fd60, [%rd21+3072];
	ld.global.f64 	%fd61, [%rd22+3072];
	fma.rn.f64 	%fd62, %fd2, %fd60, %fd61;
	st.global.f64 	[%rd23+3072], %fd62;
$L__BB1_31:
	add.s32 	%r66, %r22, 640;
	setp.ge.s32 	%p21, %r66, %r4;
	@%p21 bra 	$L__BB1_33;
	ld.global.f64 	%fd63, [%rd21+4096];
	ld.global.f64 	%fd64, [%rd22+4096];
	fma.rn.f64 	%fd65, %fd2, %fd63, %fd64;
	st.global.f64 	[%rd23+4096], %fd65;
$L__BB1_33:
	add.s32 	%r67, %r22, 768;
	setp.ge.s32 	%p22, %r67, %r4;
	@%p22 bra 	$L__BB1_35;
	ld.global.f64 	%fd66, [%rd21+5120];
	ld.global.f64 	%fd67, [%rd22+5120];
	fma.rn.f64 	%fd68, %fd2, %fd66, %fd67;
	st.global.f64 	[%rd23+5120], %fd68;
$L__BB1_35:
	add.s32 	%r68, %r22, 896;
	setp.ge.s32 	%p23, %r68, %r4;
	@%p23 bra 	$L__BB1_37;
	ld.global.f64 	%fd69, [%rd21+6144];
	ld.global.f64 	%fd70, [%rd22+6144];
	fma.rn.f64 	%fd71, %fd2, %fd69, %fd70;
	st.global.f64 	[%rd23+6144], %fd71;
$L__BB1_37:
	add.s32 	%r77, %r77, 8;
	setp.ne.s32 	%p24, %r77, %r78;
	@%p24 bra 	$L__BB1_21;
$L__BB1_38:
	setp.eq.s32 	%p25, %r14, 0;
	@%p25 bra 	$L__BB1_59;
	and.b32  	%r25, %r44, 3;
	setp.lt.u32 	%p26, %r14, 4;
	@%p26 bra 	$L__BB1_49;
	shl.b32 	%r69, %r78, 7;
	add.s32 	%r26, %r69, %r6;
	setp.ge.s32 	%p27, %r26, %r4;
	@%p27 bra 	$L__BB1_42;
	mul.wide.s32 	%rd67, %r26, 8;
	add.s64 	%rd68, %rd12, %rd67;
	add.s64 	%rd69, %rd13, %rd67;
	ld.global.f64 	%fd72, [%rd68];
	ld.global.f64 	%fd73, [%rd69];
	fma.rn.f64 	%fd74, %fd2, %fd72, %fd73;
	add.s64 	%rd70, %rd14, %rd67;
	st.global.f64 	[%rd70], %fd74;
$L__BB1_42:
	add.s32 	%r27, %r26, 128;
	setp.ge.s32 	%p28, %r27, %r4;
	@%p28 bra 	$L__BB1_44;
	mul.wide.s32 	%rd71, %r27, 8;
	add.s64 	%rd72, %rd12, %rd71;
	add.s64 	%rd73, %rd13, %rd71;
	ld.global.f64 	%fd75, [%rd72];
	ld.global.f64 	%fd76, [%rd73];
	fma.rn.f64 	%fd77, %fd2, %fd75, %fd76;
	add.s64 	%rd74, %rd14, %rd71;
	st.global.f64 	[%rd74], %fd77;
$L__BB1_44:
	add.s32 	%r28, %r26, 256;
	setp.ge.s32 	%p29, %r28, %r4;
	@%p29 bra 	$L__BB1_46;
	mul.wide.s32 	%rd75, %r28, 8;
	add.s64 	%rd76, %rd12, %rd75;
	add.s64 	%rd77, %rd13, %rd75;
	ld.global.f64 	%fd78, [%rd76];
	ld.global.f64 	%fd79, [%rd77];
	fma.rn.f64 	%fd80, %fd2, %fd78, %fd79;
	add.s64 	%rd78, %rd14, %rd75;
	st.global.f64 	[%rd78], %fd80;
$L__BB1_46:
	add.s32 	%r29, %r26, 384;
	setp.ge.s32 	%p30, %r29, %r4;
	@%p30 bra 	$L__BB1_48;
	mul.wide.s32 	%rd79, %r29, 8;
	add.s64 	%rd80, %rd12, %rd79;
	add.s64 	%rd81, %rd13, %rd79;
	ld.global.f64 	%fd81, [%rd80];
	ld.global.f64 	%fd82, [%rd81];
	fma.rn.f64 	%fd83, %fd2, %fd81, %fd82;
	add.s64 	%rd82, %rd14, %rd79;
	st.global.f64 	[%rd82], %fd83;
$L__BB1_48:
	add.s32 	%r78, %r78, 4;
$L__BB1_49:
	setp.eq.s32 	%p31, %r25, 0;
	@%p31 bra 	$L__BB1_59;
	setp.eq.s32 	%p32, %r25, 1;
	@%p32 bra 	$L__BB1_56;
	shl.b32 	%r70, %r78, 7;
	add.s32 	%r32, %r70, %r6;
	setp.ge.s32 	%p33, %r32, %r4;
	@%p33 bra 	$L__BB1_53;
	mul.wide.s32 	%rd83, %r32, 8;
	add.s64 	%rd84, %rd12, %rd83;
	add.s64 	%rd85, %rd13, %rd83;
	ld.global.f64 	%fd84, [%rd84];
	ld.global.f64 	%fd85, [%rd85];
	fma.rn.f64 	%fd86, %fd2, %fd84, %fd85;
	add.s64 	%rd86, %rd14, %rd83;
	st.global.f64 	[%rd86], %fd86;
$L__BB1_53:
	add.s32 	%r33, %r32, 128;
	setp.ge.s32 	%p34, %r33, %r4;
	@%p34 bra 	$L__BB1_55;
	mul.wide.s32 	%rd87, %r33, 8;
	add.s64 	%rd88, %rd12, %rd87;
	add.s64 	%rd89, %rd13, %rd87;
	ld.global.f64 	%fd87, [%rd88];
	ld.global.f64 	%fd88, [%rd89];
	fma.rn.f64 	%fd89, %fd2, %fd87, %fd88;
	add.s64 	%rd90, %rd14, %rd87;
	st.global.f64 	[%rd90], %fd89;
$L__BB1_55:
	add.s32 	%r78, %r78, 2;
$L__BB1_56:
	and.b32  	%r71, %r44, 1;
	setp.eq.b32 	%p35, %r71, 1;
	not.pred 	%p36, %p35;
	@%p36 bra 	$L__BB1_59;
	shl.b32 	%r72, %r78, 7;
	add.s32 	%r36, %r72, %r6;
	setp.ge.s32 	%p37, %r36, %r4;
	@%p37 bra 	$L__BB1_59;
	mul.wide.s32 	%rd91, %r36, 8;
	add.s64 	%rd92, %rd12, %rd91;
	add.s64 	%rd93, %rd13, %rd91;
	ld.global.f64 	%fd90, [%rd92];
	ld.global.f64 	%fd91, [%rd93];
	fma.rn.f64 	%fd92, %fd2, %fd90, %fd91;
	add.s64 	%rd94, %rd14, %rd91;
	st.global.f64 	[%rd94], %fd92;
$L__BB1_59:
	ret;

}
	// .globl	_ZN3cub18CUB_300001_SM_10006detail9transform16transform_kernelINS2_10policy_hubILb1EN4cuda3std3__45tupleIJN6thrust24THRUST_300001_SM_1000_NS6detail15normal_iteratorINSA_10device_ptrIdEEEESF_EEEE10policy1000El13daxpy_functorSF_JPdSK_EEEvT0_iT1_T2_DpNS2_10kernel_argIT3_EE
.visible .entry _ZN3cub18CUB_300001_SM_10006detail9transform16transform_kernelINS2_10policy_hubILb1EN4cuda3std3__45tupleIJN6thrust24THRUST_300001_SM_1000_NS6detail15normal_iteratorINSA_10device_ptrIdEEEESF_EEEE10policy1000El13daxpy_functorSF_JPdSK_EEEvT0_iT1_T2_DpNS2_10kernel_argIT3_EE(
	.param .u64 _ZN3cub18CUB_300001_SM_10006detail9transform16transform_kernelINS2_10policy_hubILb1EN4cuda3std3__45tupleIJN6thrust24THRUST_300001_SM_1000_NS6detail15normal_iteratorINSA_10device_ptrIdEEEESF_EEEE10policy1000El13daxpy_functorSF_JPdSK_EEEvT0_iT1_T2_DpNS2_10kernel_argIT3_EE_param_0,
	.param .u32 _ZN3cub18CUB_300001_SM_10006detail9transform16transform_kernelINS2_10policy_hubILb1EN4cuda3std3__45tupleIJN6thrust24THRUST_300001_SM_1000_NS6detail15normal_iteratorINSA_10device_ptrIdEEEESF_EEEE10policy1000El13daxpy_functorSF_JPdSK_EEEvT0_iT1_T2_DpNS2_10kernel_argIT3_EE_param_1,
	.param .align 8 .b8 _ZN3cub18CUB_300001_SM_10006detail9transform16transform_kernelINS2_10policy_hubILb1EN4cuda3std3__45tupleIJN6thrust24THRUST_300001_SM_1000_NS6detail15normal_iteratorINSA_10device_ptrIdEEEESF_EEEE10policy1000El13daxpy_functorSF_JPdSK_EEEvT0_iT1_T2_DpNS2_10kernel_argIT3_EE_param_2[8],
	.param .align 8 .b8 _ZN3cub18CUB_300001_SM_10006detail9transform16transform_kernelINS2_10policy_hubILb1EN4cuda3std3__45tupleIJN6thrust24THRUST_300001_SM_1000_NS6detail15normal_iteratorINSA_10device_ptrIdEEEESF_EEEE10policy1000El13daxpy_functorSF_JPdSK_EEEvT0_iT1_T2_DpNS2_10kernel_argIT3_EE_param_3[8],
	.param .align 8 .b8 _ZN3cub18CUB_300001_SM_10006detail9transform16transform_kernelINS2_10policy_hubILb1EN4cuda3std3__45tupleIJN6thrust24THRUST_300001_SM_1000_NS6detail15normal_iteratorINSA_10device_ptrIdEEEESF_EEEE10policy1000El13daxpy_functorSF_JPdSK_EEEvT0_iT1_T2_DpNS2_10kernel_argIT3_EE_param_4[16],
	.param .align 8 .b8 _ZN3cub18CUB_300001_SM_10006detail9transform16transform_kernelINS2_10policy_hubILb1EN4cuda3std3__45tupleIJN6thrust24THRUST_300001_SM_1000_NS6detail15normal_iteratorINSA_10device_ptrIdEEEESF_EEEE10policy1000El13daxpy_functorSF_JPdSK_EEEvT0_iT1_T2_DpNS2_10kernel_argIT3_EE_param_5[16]
)
.maxntid 128
{
	.reg .pred 	%p<38>;
	.reg .b32 	%r<80>;
	.reg .b64 	%rd<107>;
	.reg .b64 	%fd<93>;

	ld.param.f64 	%fd2, [_ZN3cub18CUB_300001_SM_10006detail9transform16transform_kernelINS2_10policy_hubILb1EN4cuda3std3__45tupleIJN6thrust24THRUST_300001_SM_1000_NS6detail15normal_iteratorINSA_10device_ptrIdEEEESF_EEEE10policy1000El13daxpy_functorSF_JPdSK_EEEvT0_iT1_T2_DpNS2_10kernel_argIT3_EE_param_2];
	ld.param.u64 	%rd29, [_ZN3cub18CUB_300001_SM_10006detail9transform16transform_kernelINS2_10policy_hubILb1EN4cuda3std3__45tupleIJN6thrust24THRUST_300001_SM_1000_NS6detail15normal_iteratorINSA_10device_ptrIdEEEESF_EEEE10policy1000El13daxpy_functorSF_JPdSK_EEEvT0_iT1_T2_DpNS2_10kernel_argIT3_EE_param_0];
	ld.param.u64 	%rd27, [_ZN3cub18CUB_300001_SM_10006detail9transform16transform_kernelINS2_10policy_hubILb1EN4cuda3std3__45tupleIJN6thrust24THRUST_300001_SM_1000_NS6detail15normal_iteratorINSA_10device_ptrIdEEEESF_EEEE10policy1000El13daxpy_functorSF_JPdSK_EEEvT0_iT1_T2_DpNS2_10kernel_argIT3_EE_param_5];
	ld.param.u64 	%rd25, [_ZN3cub18CUB_300001_SM_10006detail9transform16transform_kernelINS2_10policy_hubILb1EN4cuda3std3__45tupleIJN6thrust24THRUST_300001_SM_1000_NS6detail15normal_iteratorINSA_10device_ptrIdEEEESF_EEEE10policy1000El13daxpy_functorSF_JPdSK_EEEvT0_iT1_T2_DpNS2_10kernel_argIT3_EE_param_4];
	ld.param.u64 	%rd30, [_ZN3cub18CUB_300001_SM_10006detail9transform16transform_kernelINS2_10policy_hubILb1EN4cuda3std3__45tupleIJN6thrust24THRUST_300001_SM_1000_NS6detail15normal_iteratorINSA_10device_ptrIdEEEESF_EEEE10policy1000El13daxpy_functorSF_JPdSK_EEEvT0_iT1_T2_DpNS2_10kernel_argIT3_EE_param_3];
	ld.param.u32 	%r42, [_ZN3cub18CUB_300001_SM_10006detail9transform16transform_kernelINS2_10policy_hubILb1EN4cuda3std3__45tupleIJN6thrust24THRUST_300001_SM_1000_NS6detail15normal_iteratorINSA_10device_ptrIdEEEESF_EEEE10policy1000El13daxpy_functorSF_JPdSK_EEEvT0_iT1_T2_DpNS2_10kernel_argIT3_EE_param_1];
	cvta.to.global.u64 	%rd1, %rd30;
	cvta.to.global.u64 	%rd2, %rd25;
	cvta.to.global.u64 	%rd3, %rd27;
	shl.b32 	%r1, %r42, 7;
	mov.u32 	%r43, %ctaid.x;
	cvt.u64.u32 	%rd31, %r43;
	cvt.s64.s32 	%rd32, %r1;
	mul.lo.s64 	%rd4, %rd32, %rd31;
	sub.s64 	%rd33, %rd29, %rd4;
	min.s64 	%rd34, %rd33, %rd32;
	cvt.u32.u64 	%r2, %rd34;
	shl.b32 	%r3, %r2, 3;
	mov.u32 	%r4, %tid.x;
	shl.b32 	%r70, %r4, 7;
	setp.ge.s32 	%p1, %r70, %r3;
	@%p1 bra 	$L__BB2_5;
	shl.b64 	%rd5, %rd4, 3;
	add.s64 	%rd35, %rd2, %rd5;
	mul.wide.u32 	%rd6, %r4, 128;
	add.s64 	%rd104, %rd35, %rd6;
	mov.u32 	%r69, %r70;
$L__BB2_2:
	.pragma "nounroll";
	// begin inline asm
	prefetch.global.L2 [%rd104];
	// end inline asm
	add.s32 	%r69, %r69, 16384;
	add.s64 	%rd104, %rd104, 16384;
	setp.lt.s32 	%p2, %r69, %r3;
	@%p2 bra 	$L__BB2_2;
	add.s64 	%rd37, %rd3, %rd5;
	add.s64 	%rd105, %rd37, %rd6;
$L__BB2_4:
	.pragma "nounroll";
	// begin inline asm
	prefetch.global.L2 [%rd105];
	// end inline asm
	add.s32 	%r70, %r70, 16384;
	add.s64 	%rd105, %rd105, 16384;
	setp.lt.s32 	%p3, %r70, %r3;
	@%p3 bra 	$L__BB2_4;
$L__BB2_5:
	shl.b64 	%rd106, %rd4, 3;
	add.s64 	%rd13, %rd2, %rd106;
	add.s64 	%rd14, %rd3, %rd106;
	add.s64 	%rd15, %rd1, %rd106;
	setp.eq.s32 	%p4, %r1, %r2;
	@%p4 bra 	$L__BB2_47;
	setp.lt.s32 	%p5, %r42, 1;
	@%p5 bra 	$L__BB2_59;
	and.b32  	%r10, %r42, 7;
	setp.lt.u32 	%p6, %r42, 8;
	mov.b32 	%r77, 0;
	@%p6 bra 	$L__BB2_26;
	and.b32  	%r77, %r42, 2147483640;
	mov.b32 	%r73, 0;
$L__BB2_9:
	.pragma "nounroll";
	shl.b32 	%r46, %r73, 7;
	add.s32 	%r20, %r46, %r4;
	setp.ge.s32 	%p7, %r20, %r2;
	@%p7 bra 	$L__BB2_11;
	mul.wide.u32 	%rd40, %r20, 8;
	add.s64 	%rd41, %rd13, %rd40;
	add.s64 	%rd42, %rd14, %rd40;
	ld.global.f64 	%fd3, [%rd41];
	ld.global.f64 	%fd4, [%rd42];
	fma.rn.f64 	%fd5, %fd2, %fd3, %fd4;
	add.s64 	%rd43, %rd15, %rd40;
	st.global.f64 	[%rd43], %fd5;
$L__BB2_11:
	add.s32 	%r47, %r20, 128;
	setp.ge.s32 	%p8, %r47, %r2;
	mul.wide.s32 	%rd44, %r47, 8;
	add.s64 	%rd22, %rd13, %rd44;
	add.s64 	%rd23, %rd14, %rd44;
	add.s64 	%rd24, %rd15, %rd44;
	@%p8 bra 	$L__BB2_13;
	ld.global.f64 	%fd6, [%rd22];
	ld.global.f64 	%fd7, [%rd23];
	fma.rn.f64 	%fd8, %fd2, %fd6, %fd7;
	st.global.f64 	[%rd24], %fd8;
$L__BB2_13:
	add.s32 	%r48, %r20, 256;
	setp.ge.s32 	%p9, %r48, %r2;
	@%p9 bra 	$L__BB2_15;
	ld.global.f64 	%fd9, [%rd22+1024];
	ld.global.f64 	%fd10, [%rd23+1024];
	fma.rn.f64 	%fd11, %fd2, %fd9, %fd10;
	st.global.f64 	[%rd24+1024], %fd11;
$L__BB2_15:
	add.s32 	%r49, %r20, 384;
	setp.ge.s32 	%p10, %r49, %r2;
	@%p10 bra 	$L__BB2_17;
	ld.global.f64 	%fd12, [%rd22+2048];
	ld.global.f64 	%fd13, [%rd23+2048];
	fma.rn.f64 	%fd14, %fd2, %fd12, %fd13;
	st.global.f64 	[%rd24+2048], %fd14;
$L__BB2_17:
	add.s32 	%r50, %r20, 512;
	setp.ge.s32 	%p11, %r50, %r2;
	@%p11 bra 	$L__BB2_19;
	ld.global.f64 	%fd15, [%rd22+3072];
	ld.global.f64 	%fd16, [%rd23+3072];
	fma.rn.f64 	%fd17, %fd2, %fd15, %fd16;
	st.global.f64 	[%rd24+3072], %fd17;
$L__BB2_19:
	add.s32 	%r51, %r20, 640;
	setp.ge.s32 	%p12, %r51, %r2;
	@%p12 bra 	$L__BB2_21;
	ld.global.f64 	%fd18, [%rd22+4096];
	ld.global.f64 	%fd19, [%rd23+4096];
	fma.rn.f64 	%fd20, %fd2, %fd18, %fd19;
	st.global.f64 	[%rd24+4096], %fd20;
$L__BB2_21:
	add.s32 	%r52, %r20, 768;
	setp.ge.s32 	%p13, %r52, %r2;
	@%p13 bra 	$L__BB2_23;
	ld.global.f64 	%fd21, [%rd22+5120];
	ld.global.f64 	%fd22, [%rd23+5120];
	fma.rn.f64 	%fd23, %fd2, %fd21, %fd22;
	st.global.f64 	[%rd24+5120], %fd23;
$L__BB2_23:
	add.s32 	%r53, %r20, 896;
	setp.ge.s32 	%p14, %r53, %r2;
	@%p14 bra 	$L__BB2_25;
	ld.global.f64 	%fd24, [%rd22+6144];
	ld.global.f64 	%fd25, [%rd23+6144];
	fma.rn.f64 	%fd26, %fd2, %fd24, %fd25;
	st.global.f64 	[%rd24+6144], %fd26;
$L__BB2_25:
	add.s32 	%r73, %r73, 8;
	setp.eq.s32 	%p15, %r73, %r77;
	@%p15 bra 	$L__BB2_26;
	bra.uni 	$L__BB2_9;
$L__BB2_26:
	setp.eq.s32 	%p16, %r10, 0;
	@%p16 bra 	$L__BB2_59;
	and.b32  	%r30, %r42, 3;
	setp.lt.u32 	%p17, %r10, 4;
	@%p17 bra 	$L__BB2_37;
	shl.b32 	%r54, %r77, 7;
	add.s32 	%r31, %r54, %r4;
	setp.ge.s32 	%p18, %r31, %r2;
	@%p18 bra 	$L__BB2_30;
	mul.wide.s32 	%rd45, %r31, 8;
	add.s64 	%rd46, %rd13, %rd45;
	add.s64 	%rd47, %rd14, %rd45;
	ld.global.f64 	%fd27, [%rd46];
	ld.global.f64 	%fd28, [%rd47];
	fma.rn.f64 	%fd29, %fd2, %fd27, %fd28;
	add.s64 	%rd48, %rd15, %rd45;
	st.global.f64 	[%rd48], %fd29;
$L__BB2_30:
	add.s32 	%r32, %r31, 128;
	setp.ge.s32 	%p19, %r32, %r2;
	@%p19 bra 	$L__BB2_32;
	mul.wide.s32 	%rd49, %r32, 8;
	add.s64 	%rd50, %rd13, %rd49;
	add.s64 	%rd51, %rd14, %rd49;
	ld.global.f64 	%fd30, [%rd50];
	ld.global.f64 	%fd31, [%rd51];
	fma.rn.f64 	%fd32, %fd2, %fd30, %fd31;
	add.s64 	%rd52, %rd15, %rd49;
	st.global.f64 	[%rd52], %fd32;
$L__BB2_32:
	add.s32 	%r33, %r31, 256;
	setp.ge.s32 	%p20, %r33, %r2;
	@%p20 bra 	$L__BB2_34;
	mul.wide.s32 	%rd53, %r33, 8;
	add.s64 	%rd54, %rd13, %rd53;
	add.s64 	%rd55, %rd14, %rd53;
	ld.global.f64 	%fd33, [%rd54];
	ld.global.f64 	%fd34, [%rd55];
	fma.rn.f64 	%fd35, %fd2, %fd33, %fd34;
	add.s64 	%rd56, %rd15, %rd53;
	st.global.f64 	[%rd56], %fd35;
$L__BB2_34:
	add.s32 	%r34, %r31, 384;
	setp.ge.s32 	%p21, %r34, %r2;
	@%p21 bra 	$L__BB2_36;
	mul.wide.s32 	%rd57, %r34, 8;
	add.s64 	%rd58, %rd13, %rd57;
	add.s64 	%rd59, %rd14, %rd57;
	ld.global.f64 	%fd36, [%rd58];
	ld.global.f64 	%fd37, [%rd59];
	fma.rn.f64 	%fd38, %fd2, %fd36, %fd37;
	add.s64 	%rd60, %rd15, %rd57;
	st.global.f64 	[%rd60], %fd38;
$L__BB2_36:
	add.s32 	%r77, %r77, 4;
$L__BB2_37:
	setp.eq.s32 	%p22, %r30, 0;
	@%p22 bra 	$L__BB2_59;
	setp.eq.s32 	%p23, %r30, 1;
	@%p23 bra 	$L__BB2_44;
	shl.b32 	%r55, %r77, 7;
	add.s32 	%r37, %r55, %r4;
	setp.ge.s32 	%p24, %r37, %r2;
	@%p24 bra 	$L__BB2_41;
	mul.wide.s32 	%rd61, %r37, 8;
	add.s64 	%rd62, %rd13, %rd61;
	add.s64 	%rd63, %rd14, %rd61;
	ld.global.f64 	%fd39, [%rd62];
	ld.global.f64 	%fd40, [%rd63];
	fma.rn.f64 	%fd41, %fd2, %fd39, %fd40;
	add.s64 	%rd64, %rd15, %rd61;
	st.global.f64 	[%rd64], %fd41;
$L__BB2_41:
	add.s32 	%r38, %r37, 128;
	setp.ge.s32 	%p25, %r38, %r2;
	@%p25 bra 	$L__BB2_43;
	mul.wide.s32 	%rd65, %r38, 8;
	add.s64 	%rd66, %rd13, %rd65;
	add.s64 	%rd67, %rd14, %rd65;
	ld.global.f64 	%fd42, [%rd66];
	ld.global.f64 	%fd43, [%rd67];
	fma.rn.f64 	%fd44, %fd2, %fd42, %fd43;
	add.s64 	%rd68, %rd15, %rd65;
	st.global.f64 	[%rd68], %fd44;
$L__BB2_43:
	add.s32 	%r77, %r77, 2;
$L__BB2_44:
	and.b32  	%r56, %r42, 1;
	setp.eq.b32 	%p26, %r56, 1;
	not.pred 	%p27, %p26;
	@%p27 bra 	$L__BB2_59;
	shl.b32 	%r57, %r77, 7;
	add.s32 	%r41, %r57, %r4;
	setp.ge.s32 	%p28, %r41, %r2;
	@%p28 bra 	$L__BB2_59;
	mul.wide.s32 	%rd69, %r41, 8;
	add.s64 	%rd70, %rd13, %rd69;
	add.s64 	%rd71, %rd14, %rd69;
	ld.global.f64 	%fd45, [%rd70];
	ld.global.f64 	%fd46, [%rd71];
	fma.rn.f64 	%fd47, %fd2, %fd45, %fd46;
	add.s64 	%rd72, %rd15, %rd69;
	st.global.f64 	[%rd72], %fd47;
	bra.uni 	$L__BB2_59;
$L__BB2_47:
	setp.lt.s32 	%p29, %r42, 1;
	@%p29 bra 	$L__BB2_59;
	setp.lt.u32 	%p30, %r42, 8;
	mov.b32 	%r75, 0;
	@%p30 bra 	$L__BB2_51;
	and.b32  	%r75, %r42, 2147483640;
	neg.s32 	%r72, %r75;
	mul.wide.u32 	%rd73, %r4, 8;
	add.s64 	%rd16, %rd1, %rd73;
	add.s64 	%rd74, %rd106, 3072;
	add.s32 	%r71, %r4, 128;
	add.s64 	%rd18, %rd3, %rd74;
	add.s64 	%rd19, %rd1, %rd74;
$L__BB2_50:
	.pragma "nounroll";
	mul.wide.s32 	%rd75, %r71, 8;
	cvta.to.global.u64 	%rd76, %rd25;
	cvt.s64.s32 	%rd77, %r1;
	mov.u32 	%r61, %ctaid.x;
	cvt.u64.u32 	%rd78, %r61;
	mul.lo.s64 	%rd79, %rd77, %rd78;
	shl.b64 	%rd80, %rd79, 3;
	add.s64 	%rd81, %rd80, %rd76;
	add.s64 	%rd82, %rd81, %rd75;
	add.s64 	%rd83, %rd18, %rd75;
	add.s64 	%rd84, %rd19, %rd75;
	mul.wide.u32 	%rd85, %r4, 8;
	add.s64 	%rd86, %rd76, %rd85;
	add.s64 	%rd87, %rd86, %rd106;
	cvta.to.global.u64 	%rd88, %rd27;
	add.s64 	%rd89, %rd88, %rd85;
	add.s64 	%rd90, %rd89, %rd106;
	ld.global.f64 	%fd48, [%rd87];
	ld.global.f64 	%fd49, [%rd90];
	fma.rn.f64 	%fd50, %fd2, %fd48, %fd49;
	add.s64 	%rd91, %rd16, %rd106;
	st.global.f64 	[%rd91], %fd50;
	ld.global.f64 	%fd51, [%rd82];
	ld.global.f64 	%fd52, [%rd83+-3072];
	fma.rn.f64 	%fd53, %fd2, %fd51, %fd52;
	st.global.f64 	[%rd84+-3072], %fd53;
	ld.global.f64 	%fd54, [%rd82+1024];
	ld.global.f64 	%fd55, [%rd83+-2048];
	fma.rn.f64 	%fd56, %fd2, %fd54, %fd55;
	st.global.f64 	[%rd84+-2048], %fd56;
	ld.global.f64 	%fd57, [%rd82+2048];
	ld.global.f64 	%fd58, [%rd83+-1024];
	fma.rn.f64 	%fd59, %fd2, %fd57, %fd58;
	st.global.f64 	[%rd84+-1024], %fd59;
	ld.global.f64 	%fd60, [%rd82+3072];
	ld.global.f64 	%fd61, [%rd83];
	fma.rn.f64 	%fd62, %fd2, %fd60, %fd61;
	st.global.f64 	[%rd84], %fd62;
	ld.global.f64 	%fd63, [%rd82+4096];
	ld.global.f64 	%fd64, [%rd83+1024];
	fma.rn.f64 	%fd65, %fd2, %fd63, %fd64;
	st.global.f64 	[%rd84+1024], %fd65;
	ld.global.f64 	%fd66, [%rd82+5120];
	ld.global.f64 	%fd67, [%rd83+2048];
	fma.rn.f64 	%fd68, %fd2, %fd66, %fd67;
	st.global.f64 	[%rd84+2048], %fd68;
	ld.global.f64 	%fd69, [%rd82+6144];
	ld.global.f64 	%fd70, [%rd83+3072];
	fma.rn.f64 	%fd71, %fd2, %fd69, %fd70;
	st.global.f64 	[%rd84+3072], %fd71;
	add.s32 	%r72, %r72, 8;
	add.s64 	%rd106, %rd106, 8192;
	add.s32 	%r71, %r71, 1024;
	setp.eq.s32 	%p31, %r72, 0;
	@%p31 bra 	$L__BB2_51;
	bra.uni 	$L__BB2_50;
$L__BB2_51:
	and.b32  	%r23, %r42, 7;
	setp.eq.s32 	%p32, %r23, 0;
	@%p32 bra 	$L__BB2_59;
	and.b32  	%r24, %r42, 3;
	setp.lt.u32 	%p33, %r23, 4;
	@%p33 bra 	$L__BB2_54;
	shl.b32 	%r62, %r75, 7;
	add.s32 	%r63, %r62, %r4;
	mul.wide.s32 	%rd92, %r63, 8;
	add.s64 	%rd93, %rd13, %rd92;
	add.s64 	%rd94, %rd14, %rd92;
	ld.global.f64 	%fd72, [%rd93];
	ld.global.f64 	%fd73, [%rd94];
	fma.rn.f64 	%fd74, %fd2, %fd72, %fd73;
	add.s64 	%rd95, %rd15, %rd92;
	st.global.f64 	[%rd95], %fd74;
	ld.global.f64 	%fd75, [%rd93+1024];
	ld.global.f64 	%fd76, [%rd94+1024];
	fma.rn.f64 	%fd77, %fd2, %fd75, %fd76;
	st.global.f64 	[%rd95+1024], %fd77;
	ld.global.f64 	%fd78, [%rd93+2048];
	ld.global.f64 	%fd79, [%rd94+2048];
	fma.rn.f64 	%fd80, %fd2, %fd78, %fd79;
	st.global.f64 	[%rd95+2048], %fd80;
	ld.global.f64 	%fd81, [%rd93+3072];
	ld.global.f64 	%fd82, [%rd94+3072];
	fma.rn.f64 	%fd83, %fd2, %fd81, %fd82;
	st.global.f64 	[%rd95+3072], %fd83;
	add.s32 	%r75, %r75, 4;
$L__BB2_54:
	setp.eq.s32 	%p34, %r24, 0;
	@%p34 bra 	$L__BB2_59;
	setp.eq.s32 	%p35, %r24, 1;
	@%p35 bra 	$L__BB2_57;
	shl.b32 	%r64, %r75, 7;
	add.s32 	%r65, %r64, %r4;
	mul.wide.s32 	%rd96, %r65, 8;
	add.s64 	%rd97, %rd13, %rd96;
	add.s64 	%rd98, %rd14, %rd96;
	ld.global.f64 	%fd84, [%rd97];
	ld.global.f64 	%fd85, [%rd98];
	fma.rn.f64 	%fd86, %fd2, %fd84, %fd85;
	add.s64 	%rd99, %rd15, %rd96;
	st.global.f64 	[%rd99], %fd86;
	ld.global.f64 	%fd87, [%rd97+1024];
	ld.global.f64 	%fd88, [%rd98+1024];
	fma.rn.f64 	%fd89, %fd2, %fd87, %fd88;
	st.global.f64 	[%rd99+1024], %fd89;
	add.s32 	%r75, %r75, 2;
$L__BB2_57:
	and.b32  	%r66, %r42, 1;
	setp.eq.b32 	%p36, %r66, 1;
	not.pred 	%p37, %p36;
	@%p37 bra 	$L__BB2_59;
	shl.b32 	%r67, %r75, 7;
	add.s32 	%r68, %r67, %r4;
	mul.wide.s32 	%rd100, %r68, 8;
	add.s64 	%rd101, %rd13, %rd100;
	add.s64 	%rd102, %rd14, %rd100;
	ld.global.f64 	%fd90, [%rd101];
	ld.global.f64 	%fd91, [%rd102];
	fma.rn.f64 	%fd92, %fd2, %fd90, %fd91;
	add.s64 	%rd103, %rd15, %rd100;
	st.global.f64 	[%rd103], %fd92;
$L__BB2_59:
	ret;

}


// ===== COMPILED SASS (sm_100) =====

	.target	sm_100

	.elftype	@"ET_EXEC"


//--------------------- .note.nv.tkinfo           --------------------------
	.section	.note.nv.tkinfo,"",@"SHT_NOTE"
	.sectionflags	@"SHF_NOTE_NV_TKINFO"
	.tkinfo
        /*0018*/ 	.word	0x00000002
        /*0030*/ 	.string	""
        /*0030*/ 	.string	"ptxas"
        /*0030*/ 	.string	"Cuda compilation tools, release 13.0, V13.0.88"
        /*0030*/ 	.string	"Build cuda_13.0.r13.0/compiler.36424714_0"
        /*0030*/ 	.string	"-arch sm_100 -m 64 "



//--------------------- .note.nv.cuinfo           --------------------------
	.section	.note.nv.cuinfo,"",@"SHT_NOTE"
	.sectionflags	@"SHF_NOTE_NV_CUINFO"
        /*0018*/ 	.short	0x0002
        /*001a*/ 	.short	0x0064
        /*001c*/ 	.short	0x0082
	.zero		2


//--------------------- .nv.info                  --------------------------
	.section	.nv.info,"",@"SHT_CUDA_INFO"
	.align	4


	//----- nvinfo : EIATTR_REGCOUNT
	.align		4
        /*0000*/ 	.byte	0x04, 0x2f
        /*0002*/ 	.short	(.L_46 - .L_45)
	.align		4
.L_45:
        /*0004*/ 	.word	index@(_ZN3cub18CUB_300001_SM_10006detail11EmptyKernelIvEEvv)
        /*0008*/ 	.word	0x00000004


	//----- nvinfo : EIATTR_FRAME_SIZE
	.align		4
.L_46:
        /*000c*/ 	.byte	0x04, 0x11
        /*000e*/ 	.short	(.L_48 - .L_47)
	.align		4
.L_47:
        /*0010*/ 	.word	index@(_ZN3cub18CUB_300001_SM_10006detail11EmptyKernelIvEEvv)
        /*0014*/ 	.word	0x00000000


	//----- nvinfo : EIATTR_REGCOUNT
	.align		4
.L_48:
        /*0018*/ 	.byte	0x04, 0x2f
        /*001a*/ 	.short	(.L_50 - .L_49)
	.align		4
.L_49:
        /*001c*/ 	.word	index@(_ZN3cub18CUB_300001_SM_10006detail9transform16transform_kernelINS2_10policy_hubILb1EN4cuda3std3__45tupleIJN6thrust24THRUST_300001_SM_1000_NS6detail15normal_iteratorINSA_10device_ptrIdEEEESF_EEEE10policy1000Ei13daxpy_functorSF_JPdSK_EEEvT0_iT1_T2_DpNS2_10kernel_argIT3_EE)
        /*0020*/ 	.word	0x00000020


	//----- nvinfo : EIATTR_FRAME_SIZE
	.align		4
.L_50:
        /*0024*/ 	.byte	0x04, 0x11
        /*0026*/ 	.short	(.L_52 - .L_51)
	.align		4
.L_51:
        /*0028*/ 	.word	index@(_ZN3cub18CUB_300001_SM_10006detail9transform16transform_kernelINS2_10policy_hubILb1EN4cuda3std3__45tupleIJN6thrust24THRUST_300001_SM_1000_NS6detail15normal_iteratorINSA_10device_ptrIdEEEESF_EEEE10policy1000Ei13daxpy_functorSF_JPdSK_EEEvT0_iT1_T2_DpNS2_10kernel_argIT3_EE)
        /*002c*/ 	.word	0x00000000


	//----- nvinfo : EIATTR_REGCOUNT
	.align		4
.L_52:
        /*0030*/ 	.byte	0x04, 0x2f
        /*0032*/ 	.short	(.L_54 - .L_53)
	.align		4
.L_53:
        /*0034*/ 	.word	index@(_ZN3cub18CUB_300001_SM_10006detail9transform16transform_kernelINS2_10policy_hubILb1EN4cuda3std3__45tupleIJN6thrust24THRUST_300001_SM_1000_NS6detail15normal_iteratorINSA_10device_ptrIdEEEESF_EEEE10policy1000El13daxpy_functorSF_JPdSK_EEEvT0_iT1_T2_DpNS2_10kernel_argIT3_EE)
        /*0038*/ 	.word	0x00000020


	//----- nvinfo : EIATTR_FRAME_SIZE
	.align		4
.L_54:
        /*003c*/ 	.byte	0x04, 0x11
        /*003e*/ 	.short	(.L_56 - .L_55)
	.align		4
.L_55:
        /*0040*/ 	.word	index@(_ZN3cub18CUB_300001_SM_10006detail9transform16transform_kernelINS2_10policy_hubILb1EN4cuda3std3__45tupleIJN6thrust24THRUST_300001_SM_1000_NS6detail15normal_iteratorINSA_10device_ptrIdEEEESF_EEEE10policy1000El13daxpy_functorSF_JPdSK_EEEvT0_iT1_T2_DpNS2_10kernel_argIT3_EE)
        /*0044*/ 	.word	0x00000000


	//----- nvinfo : EIATTR_MIN_STACK_SIZE
	.align		4
.L_56:
        /*0048*/ 	.byte	0x04, 0x12
        /*004a*/ 	.short	(.L_58 - .L_57)
	.align		4
.L_57:
        /*004c*/ 	.word	index@(_ZN3cub18CUB_300001_SM_10006detail9transform16transform_kernelINS2_10policy_hubILb1EN4cuda3std3__45tupleIJN6thrust24THRUST_300001_SM_1000_NS6detail15normal_iteratorINSA_10device_ptrIdEEEESF_EEEE10policy1000El13daxpy_functorSF_JPdSK_EEEvT0_iT1_T2_DpNS2_10kernel_argIT3_EE)
        /*0050*/ 	.word	0x00000000


	//----- nvinfo : EIATTR_MIN_STACK_SIZE
	.align		4
.L_58:
        /*0054*/ 	.byte	0x04, 0x12
        /*0056*/ 	.short	(.L_60 - .L_59)
	.align		4
.L_59:
        /*0058*/ 	.word	index@(_ZN3cub18CUB_300001_SM_10006detail9transform16transform_kernelINS2_10policy_hubILb1EN4cuda3std3__45tupleIJN6thrust24THRUST_300001_SM_1000_NS6detail15normal_iteratorINSA_10device_ptrIdEEEESF_EEEE10policy1000Ei13daxpy_functorSF_JPdSK_EEEvT0_iT1_T2_DpNS2_10kernel_argIT3_EE)
        /*005c*/ 	.word	0x00000000


	//----- nvinfo : EIATTR_MIN_STACK_SIZE
	.align		4
.L_60:
        /*0060*/ 	.byte	0x04, 0x12
        /*0062*/ 	.short	(.L_62 - .L_61)
	.align		4
.L_61:
        /*0064*/ 	.word	index@(_ZN3cub18CUB_300001_SM_10006detail11EmptyKernelIvEEvv)
        /*0068*/ 	.word	0x00000000
.L_62:


//--------------------- .nv.compat                --------------------------
	.section	.nv.compat,"",@"SHT_CUDA_COMPAT_INFO"
	.align	4
        /*0000*/ 	.byte	0x02, 0x09, 0x00, 0x00, 0x02, 0x02, 0x01, 0x00, 0x02, 0x05, 0x05, 0x00, 0x03, 0x07, 0x01, 0x01
        /*0010*/ 	.byte	0x02, 0x03, 0x00, 0x00, 0x02, 0x06, 0x01, 0x00, 0x04, 0x0b, 0x08, 0x00, 0x01, 0x00, 0x00, 0x00
        /*0020*/ 	.byte	0x00, 0x00, 0x00, 0x00


//--------------------- .nv.info._ZN3cub18CUB_300001_SM_10006detail9transform16transform_kernelINS2_10policy_hubILb1EN4cuda3std3__45tupleIJN6thrust24THRUST_300001_SM_1000_NS6detail15normal_iteratorINSA_10device_ptrIdEEEESF_EEEE10policy1000El13daxpy_functorSF_JPdSK_EEEvT0_iT1_T2_DpNS2_10kernel_argIT3_EE --------------------------
	.section	.nv.info._ZN3cub18CUB_300001_SM_10006detail9transform16transform_kernelINS2_10policy_hubILb1EN4cuda3std3__45tupleIJN6thrust24THRUST_300001_SM_1000_NS6detail15normal_iteratorINSA_10device_ptrIdEEEESF_EEEE10policy1000El13daxpy_functorSF_JPdSK_EEEvT0_iT1_T2_DpNS2_10kernel_argIT3_EE,"",@"SHT_CUDA_INFO"
	.sectionflags	@""
	.align	4


	//----- nvinfo : EIATTR_CUDA_API_VERSION
	.align		4
        /*0000*/ 	.byte	0x04, 0x37
        /*0002*/ 	.short	(.L_64 - .L_63)
.L_63:
        /*0004*/ 	.word	0x00000082


	//----- nvinfo : EIATTR_KPARAM_INFO
	.align		4
.L_64:
        /*0008*/ 	.byte	0x04, 0x17
        /*000a*/ 	.short	(.L_66 - .L_65)
.L_65:
        /*000c*/ 	.word	0x00000000
        /*0010*/ 	.short	0x0005
        /*0012*/ 	.short	0x0030
        /*0014*/ 	.byte	0x00, 0xf0, 0x41, 0x00


	//----- nvinfo : EIATTR_KPARAM_INFO
	.align		4
.L_66:
        /*0018*/ 	.byte	0x04, 0x17
        /*001a*/ 	.short	(.L_68 - .L_67)
.L_67:
        /*001c*/ 	.word	0x00000000
        /*0020*/ 	.short	0x0004
        /*0022*/ 	.short	0x0020
        /*0024*/ 	.byte	0x00, 0xf0, 0x41, 0x00


	//----- nvinfo : EIATTR_KPARAM_INFO
	.align		4
.L_68:
        /*0028*/ 	.byte	0x04, 0x17
        /*002a*/ 	.short	(.L_70 - .L_69)
.L_69:
        /*002c*/ 	.word	0x00000000
        /*0030*/ 	.short	0x0003
        /*0032*/ 	.short	0x0018
        /*0034*/ 	.byte	0x00, 0xf0, 0x21, 0x00


	//----- nvinfo : EIATTR_KPARAM_INFO
	.align		4
.L_70:
        /*0038*/ 	.byte	0x04, 0x17
        /*003a*/ 	.short	(.L_72 - .L_71)
.L_71:
        /*003c*/ 	.word	0x00000000
        /*0040*/ 	.short	0x0002
        /*0042*/ 	.short	0x0010
        /*0044*/ 	.byte	0x00, 0xf0, 0x21, 0x00


	//----- nvinfo : EIATTR_KPARAM_INFO
	.align		4
.L_72:
        /*0048*/ 	.byte	0x04, 0x17
        /*004a*/ 	.short	(.L_74 - .L_73)
.L_73:
        /*004c*/ 	.word	0x00000000
        /*0050*/ 	.short	0x0001
        /*0052*/ 	.short	0x0008
        /*0054*/ 	.byte	0x00, 0xf0, 0x11, 0x00


	//----- nvinfo : EIATTR_KPARAM_INFO
	.align		4
.L_74:
        /*0058*/ 	.byte	0x04, 0x17
        /*005a*/ 	.short	(.L_76 - .L_75)
.L_75:
        /*005c*/ 	.word	0x00000000
        /*0060*/ 	.short	0x0000
        /*0062*/ 	.short	0x0000
        /*0064*/ 	.byte	0x00, 0xf0, 0x21, 0x00


	//----- nvinfo : EIATTR_SPARSE_MMA_MASK
	.align		4
.L_76:
        /*0068*/ 	.byte	0x03, 0x50
        /*006a*/ 	.short	0x0000


	//----- nvinfo : EIATTR_MAXREG_COUNT
	.align		4
        /*006c*/ 	.byte	0x03, 0x1b
        /*006e*/ 	.short	0x00ff


	//----- nvinfo : EIATTR_MERCURY_ISA_VERSION
	.align		4
        /*0070*/ 	.byte	0x03, 0x5f
        /*0072*/ 	.short	0x0101


	//----- nvinfo : EIATTR_VRC_CTA_INIT_COUNT
	.align		4
        /*0074*/ 	.byte	0x02, 0x4a
	.zero		1
	.zero		1


	//----- nvinfo : EIATTR_EXIT_INSTR_OFFSETS
	.align		4
        /*0078*/ 	.byte	0x04, 0x1c
        /*007a*/ 	.short	(.L_78 - .L_77)


	//   ....[0]....
.L_77:
        /*007c*/ 	.word	0x000003f0


	//   ....[1]....
        /*0080*/ 	.word	0x00000ca0


	//   ....[2]....
        /*0084*/ 	.word	0x00000f90


	//   ....[3]....
        /*0088*/ 	.word	0x00001130


	//   ....[4]....
        /*008c*/ 	.word	0x00001160


	//   ....[5]....
        /*0090*/ 	.word	0x000011f0


	//   ....[6]....
        /*0094*/ 	.word	0x00001210


	//   ....[7]....
        /*0098*/ 	.word	0x000016c0


	//   ....[8]....
        /*009c*/ 	.word	0x00001920


	//   ....[9]....
        /*00a0*/ 	.word	0x00001a50


	//   ....[10]....
        /*00a4*/ 	.word	0x00001af0


	//----- nvinfo : EIATTR_MAX_THREADS
	.align		4
.L_78:
        /*00a8*/ 	.byte	0x04, 0x05
        /*00aa*/ 	.short	(.L_80 - .L_79)
.L_79:
        /*00ac*/ 	.word	0x00000080
        /*00b0*/ 	.word	0x00000001
        /*00b4*/ 	.word	0x00000001


	//----- nvinfo : EIATTR_CRS_STACK_SIZE
	.align		4
.L_80:
        /*00b8*/ 	.byte	0x04, 0x1e
        /*00ba*/ 	.short	(.L_82 - .L_81)
.L_81:
        /*00bc*/ 	.word	0x00000000


	//----- nvinfo : EIATTR_CBANK_PARAM_SIZE
	.align		4
.L_82:
        /*00c0*/ 	.byte	0x03, 0x19
        /*00c2*/ 	.short	0x0040


	//----- nvinfo : EIATTR_PARAM_CBANK
	.align		4
        /*00c4*/ 	.byte	0x04, 0x0a
        /*00c6*/ 	.short	(.L_84 - .L_83)
	.align		4
.L_83:
        /*00c8*/ 	.word	index@(.nv.constant0._ZN3cub18CUB_300001_SM_10006detail9transform16transform_kernelINS2_10policy_hubILb1EN4cuda3std3__45tupleIJN6thrust24THRUST_300001_SM_1000_NS6detail15normal_iteratorINSA_10device_ptrIdEEEESF_EEEE10policy1000El13daxpy_functorSF_JPdSK_EEEvT0_iT1_T2_DpNS2_10kernel_argIT3_EE)
        /*00cc*/ 	.short	0x0380
        /*00ce*/ 	.short	0x0040


	//----- nvinfo : EIATTR_SW_WAR
	.align		4
.L_84:
        /*00d0*/ 	.byte	0x04, 0x36
        /*00d2*/ 	.short	(.L_86 - .L_85)
.L_85:
        /*00d4*/ 	.word	0x00000008
.L_86:


//--------------------- .nv.info._ZN3cub18CUB_300001_SM_10006detail9transform16transform_kernelINS2_10policy_hubILb1EN4cuda3std3__45tupleIJN6thrust24THRUST_300001_SM_1000_NS6detail15normal_iteratorINSA_10device_ptrIdEEEESF_EEEE10policy1000Ei13daxpy_functorSF_JPdSK_EEEvT0_iT1_T2_DpNS2_10kernel_argIT3_EE --------------------------
	.section	.nv.info._ZN3cub18CUB_300001_SM_10006detail9transform16transform_kernelINS2_10policy_hubILb1EN4cuda3std3__45tupleIJN6thrust24THRUST_300001_SM_1000_NS6detail15normal_iteratorINSA_10device_ptrIdEEEESF_EEEE10policy1000Ei13daxpy_functorSF_JPdSK_EEEvT0_iT1_T2_DpNS2_10kernel_argIT3_EE,"",@"SHT_CUDA_INFO"
	.sectionflags	@""
	.align	4


	//----- nvinfo : EIATTR_CUDA_API_VERSION
	.align		4
        /*0000*/ 	.byte	0x04, 0x37
        /*0002*/ 	.short	(.L_88 - .L_87)
.L_87:
        /*0004*/ 	.word	0x00000082


	//----- nvinfo : EIATTR_KPARAM_INFO
	.align		4
.L_88:
        /*0008*/ 	.byte	0x04, 0x17
        /*000a*/ 	.short	(.L_90 - .L_89)
.L_89:
        /*000c*/ 	.word	0x00000000
        /*0010*/ 	.short	0x0005
        /*0012*/ 	.short	0x0028
        /*0014*/ 	.byte	0x00, 0xf0, 0x41, 0x00


	//----- nvinfo : EIATTR_KPARAM_INFO
	.align		4
.L_90:
        /*0018*/ 	.byte	0x04, 0x17
        /*001a*/ 	.short	(.L_92 - .L_91)
.L_91:
        /*001c*/ 	.word	0x00000000
        /*0020*/ 	.short	0x0004
        /*0022*/ 	.short	0x0018
        /*0024*/ 	.byte	0x00, 0xf0, 0x41, 0x00


	//----- nvinfo : EIATTR_KPARAM_INFO
	.align		4
.L_92:
        /*0028*/ 	.byte	0x04, 0x17
        /*002a*/ 	.short	(.L_94 - .L_93)
.L_93:
        /*002c*/ 	.word	0x00000000
        /*0030*/ 	.short	0x0003
        /*0032*/ 	.short	0x0010
        /*0034*/ 	.byte	0x00, 0xf0, 0x21, 0x00


	//----- nvinfo : EIATTR_KPARAM_INFO
	.align		4
.L_94:
        /*0038*/ 	.byte	0x04, 0x17
        /*003a*/ 	.short	(.L_96 - .L_95)
.L_95:
        /*003c*/ 	.word	0x00000000
        /*0040*/ 	.short	0x0002
        /*0042*/ 	.short	0x0008
        /*0044*/ 	.byte	0x00, 0xf0, 0x21, 0x00


	//----- nvinfo : EIATTR_KPARAM_INFO
	.align		4
.L_96:
        /*0048*/ 	.byte	0x04, 0x17
        /*004a*/ 	.short	(.L_98 - .L_97)
.L_97:
        /*004c*/ 	.word	0x00000000
        /*0050*/ 	.short	0x0001
        /*0052*/ 	.short	0x0004
        /*0054*/ 	.byte	0x00, 0xf0, 0x11, 0x00


	//----- nvinfo : EIATTR_KPARAM_INFO
	.align		4
.L_98:
        /*0058*/ 	.byte	0x04, 0x17
        /*005a*/ 	.short	(.L_100 - .L_99)
.L_99:
        /*005c*/ 	.word	0x00000000
        /*0060*/ 	.short	0x0000
        /*0062*/ 	.short	0x0000
        /*0064*/ 	.byte	0x00, 0xf0, 0x11, 0x00


	//----- nvinfo : EIATTR_SPARSE_MMA_MASK
	.align		4
.L_100:
        /*0068*/ 	.byte	0x03, 0x50
        /*006a*/ 	.short	0x0000


	//----- nvinfo : EIATTR_MAXREG_COUNT
	.align		4
        /*006c*/ 	.byte	0x03, 0x1b
        /*006e*/ 	.short	0x00ff


	//----- nvinfo : EIATTR_MERCURY_ISA_VERSION
	.align		4
        /*0070*/ 	.byte	0x03, 0x5f
        /*0072*/ 	.short	0x0101


	//----- nvinfo : EIATTR_VRC_CTA_INIT_COUNT
	.align		4
        /*0074*/ 	.byte	0x02, 0x4a
	.zero		1
	.zero		1


	//----- nvinfo : EIATTR_EXIT_INSTR_OFFSETS
	.align		4
        /*0078*/ 	.byte	0x04, 0x1c
        /*007a*/ 	.short	(.L_102 - .L_101)


	//   ....[0]....
.L_101:
        /*007c*/ 	.word	0x00000310


	//   ....[1]....
        /*0080*/ 	.word	0x00000850


	//   ....[2]....
        /*0084*/ 	.word	0x00000aa0


	//   ....[3]....
        /*0088*/ 	.word	0x00000bd0


	//   ....[4]....
        /*008c*/ 	.word	0x00000c70


	//   ....[5]....
        /*0090*/ 	.word	0x00000ca0


	//   ....[6]....
        /*0094*/ 	.word	0x00001200


	//   ....[7]....
        /*0098*/ 	.word	0x000014f0


	//   ....[8]....
        /*009c*/ 	.word	0x00001690


	//   ....[9]....
        /*00a0*/ 	.word	0x000016c0


	//   ....[10]....
        /*00a4*/ 	.word	0x00001750


	//----- nvinfo : EIATTR_MAX_THREADS
	.align		4
.L_102:
        /*00a8*/ 	.byte	0x04, 0x05
        /*00aa*/ 	.short	(.L_104 - .L_103)
.L_103:
        /*00ac*/ 	.word	0x00000080
        /*00b0*/ 	.word	0x00000001
        /*00b4*/ 	.word	0x00000001


	//----- nvinfo : EIATTR_CRS_STACK_SIZE
	.align		4
.L_104:
        /*00b8*/ 	.byte	0x04, 0x1e
        /*00ba*/ 	.short	(.L_106 - .L_105)
.L_105:
        /*00bc*/ 	.word	0x00000000


	//----- nvinfo : EIATTR_CBANK_PARAM_SIZE
	.align		4
.L_106:
        /*00c0*/ 	.byte	0x03, 0x19
        /*00c2*/ 	.short	0x0038


	//----- nvinfo : EIATTR_PARAM_CBANK
	.align		4
        /*00c4*/ 	.byte	0x04, 0x0a
        /*00c6*/ 	.short	(.L_108 - .L_107)
	.align		4
.L_107:
        /*00c8*/ 	.word	index@(.nv.constant0._ZN3cub18CUB_300001_SM_10006detail9transform16transform_kernelINS2_10policy_hubILb1EN4cuda3std3__45tupleIJN6thrust24THRUST_300001_SM_1000_NS6detail15normal_iteratorINSA_10device_ptrIdEEEESF_EEEE10policy1000Ei13daxpy_functorSF_JPdSK_EEEvT0_iT1_T2_DpNS2_10kernel_argIT3_EE)
        /*00cc*/ 	.short	0x0380
        /*00ce*/ 	.short	0x0038


	//----- nvinfo : EIATTR_SW_WAR
	.align		4
.L_108:
        /*00d0*/ 	.byte	0x04, 0x36
        /*00d2*/ 	.short	(.L_110 - .L_109)
.L_109:
        /*00d4*/ 	.word	0x00000008
.L_110:


//--------------------- .nv.info._ZN3cub18CUB_300001_SM_10006detail11EmptyKernelIvEEvv --------------------------
	.section	.nv.info._ZN3cub18CUB_300001_SM_10006detail11EmptyKernelIvEEvv,"",@"SHT_CUDA_INFO"
	.sectionflags	@""
	.align	4


	//----- nvinfo : EIATTR_CUDA_API_VERSION
	.align		4
        /*0000*/ 	.byte	0x04, 0x37
        /*0002*/ 	.short	(.L_112 - .L_111)
.L_111:
        /*0004*/ 	.word	0x00000082


	//----- nvinfo : EIATTR_SPARSE_MMA_MASK
	.align		4
.L_112:
        /*0008*/ 	.byte	0x03, 0x50
        /*000a*/ 	.short	0x0000


	//----- nvinfo : EIATTR_MAXREG_COUNT
	.align		4
        /*000c*/ 	.byte	0x03, 0x1b
        /*000e*/ 	.short	0x00ff


	//----- nvinfo : EIATTR_MERCURY_ISA_VERSION
	.align		4
        /*0010*/ 	.byte	0x03, 0x5f
        /*0012*/ 	.short	0x0101


	//----- nvinfo : EIATTR_VRC_CTA_INIT_COUNT
	.align		4
        /*0014*/ 	.byte	0x02, 0x4a
	.zero		1
	.zero		1


	//----- nvinfo : EIATTR_EXIT_INSTR_OFFSETS
	.align		4
        /*0018*/ 	.byte	0x04, 0x1c
        /*001a*/ 	.short	(.L_114 - .L_113)


	//   ....[0]....
.L_113:
        /*001c*/ 	.word	0x00000010


	//----- nvinfo : EIATTR_SW_WAR
	.align		4
.L_114:
        /*0020*/ 	.byte	0x04, 0x36
        /*0022*/ 	.short	(.L_116 - .L_115)
.L_115:
        /*0024*/ 	.word	0x00000008
.L_116:


//--------------------- .nv.callgraph             --------------------------
	.section	.nv.callgraph,"",@"SHT_CUDA_CALLGRAPH"
	.align	4
	.sectionentsize	8
	.align		4
        /*0000*/ 	.word	0x00000000
	.align		4
        /*0004*/ 	.word	0xffffffff
	.align		4
        /*0008*/ 	.word	0x00000000
	.align		4
        /*000c*/ 	.word	0xfffffffe
	.align		4
        /*0010*/ 	.word	0x00000000
	.align		4
        /*0014*/ 	.word	0xfffffffd
	.align		4
        /*0018*/ 	.word	0x00000000
	.align		4
        /*001c*/ 	.word	0xfffffffc


//--------------------- .nv.constant4             --------------------------
	.section	.nv.constant4,"a",@progbits
	.align	8
	.align		8
.nv.constant4:
        /*0000*/ 	.dword	_ZN34_INTERNAL_c070b015_4_k_cu_c7ac91fc4cuda3std3__45__cpo5beginE
	.align		8
        /*0008*/ 	.dword	_ZN34_INTERNAL_c070b015_4_k_cu_c7ac91fc4cuda3std3__45__cpo3endE
	.align		8
        /*0010*/ 	.dword	_ZN34_INTERNAL_c070b015_4_k_cu_c7ac91fc4cuda3std3__45__cpo6cbeginE
	.align		8
        /*0018*/ 	.dword	_ZN34_INTERNAL_c070b015_4_k_cu_c7ac91fc4cuda3std3__45__cpo4cendE
	.align		8
        /*0020*/ 	.dword	_ZN34_INTERNAL_c070b015_4_k_cu_c7ac91fc4cuda3std3__45__cpo6rbeginE
	.align		8
        /*0028*/ 	.dword	_ZN34_INTERNAL_c070b015_4_k_cu_c7ac91fc4cuda3std3__45__cpo4rendE
	.align		8
        /*0030*/ 	.dword	_ZN34_INTERNAL_c070b015_4_k_cu_c7ac91fc4cuda3std3__45__cpo7crbeginE
	.align		8
        /*0038*/ 	.dword	_ZN34_INTERNAL_c070b015_4_k_cu_c7ac91fc4cuda3std3__45__cpo5crendE
	.align		8
        /*0040*/ 	.dword	_ZN34_INTERNAL_c070b015_4_k_cu_c7ac91fc4cuda3std3__436_GLOBAL__N__c070b015_4_k_cu_c7ac91fc6ignoreE
	.align		8
        /*0048*/ 	.dword	_ZN34_INTERNAL_c070b015_4_k_cu_c7ac91fc4cuda3std3__419piecewise_constructE
	.align		8
        /*0050*/ 	.dword	_ZN34_INTERNAL_c070b015_4_k_cu_c7ac91fc4cuda3std3__48in_placeE
	.align		8
        /*0058*/ 	.dword	_ZN34_INTERNAL_c070b015_4_k_cu_c7ac91fc4cuda3std3__420unreachable_sentinelE
	.align		8
        /*0060*/ 	.dword	_ZN34_INTERNAL_c070b015_4_k_cu_c7ac91fc4cuda3std3__47nulloptE
	.align		8
        /*0068*/ 	.dword	_ZN34_INTERNAL_c070b015_4_k_cu_c7ac91fc4cuda3std3__48unexpectE
	.align		8
        /*0070*/ 	.dword	_ZN34_INTERNAL_c070b015_4_k_cu_c7ac91fc4cuda3std6ranges3__45__cpo4swapE
	.align		8
        /*0078*/ 	.dword	_ZN34_INTERNAL_c070b015_4_k_cu_c7ac91fc4cuda3std6ranges3__45__cpo9iter_moveE
	.align		8
        /*0080*/ 	.dword	_ZN34_INTERNAL_c070b015_4_k_cu_c7ac91fc4cuda3std6ranges3__45__cpo5beginE
	.align		8
        /*0088*/ 	.dword	_ZN34_INTERNAL_c070b015_4_k_cu_c7ac91fc4cuda3std6ranges3__45__cpo3endE
	.align		8
        /*0090*/ 	.dword	_ZN34_INTERNAL_c070b015_4_k_cu_c7ac91fc4cuda3std6ranges3__45__cpo6cbeginE
	.align		8
        /*0098*/ 	.dword	_ZN34_INTERNAL_c070b015_4_k_cu_c7ac91fc4cuda3std6ranges3__45__cpo4cendE
	.align		8
        /*00a0*/ 	.dword	_ZN34_INTERNAL_c070b015_4_k_cu_c7ac91fc4cuda3std6ranges3__45__cpo7advanceE
	.align		8
        /*00a8*/ 	.dword	_ZN34_INTERNAL_c070b015_4_k_cu_c7ac91fc4cuda3std6ranges3__45__cpo9iter_swapE
	.align		8
        /*00b0*/ 	.dword	_ZN34_INTERNAL_c070b015_4_k_cu_c7ac91fc4cuda3std6ranges3__45__cpo4nextE
	.align		8
        /*00b8*/ 	.dword	_ZN34_INTERNAL_c070b015_4_k_cu_c7ac91fc4cuda3std6ranges3__45__cpo4prevE
	.align		8
        /*00c0*/ 	.dword	_ZN34_INTERNAL_c070b015_4_k_cu_c7ac91fc4cuda3std6ranges3__45__cpo4dataE
	.align		8
        /*00c8*/ 	.dword	_ZN34_INTERNAL_c070b015_4_k_cu_c7ac91fc4cuda3std6ranges3__45__cpo5cdataE
	.align		8
        /*00d0*/ 	.dword	_ZN34_INTERNAL_c070b015_4_k_cu_c7ac91fc4cuda3std6ranges3__45__cpo4sizeE
	.align		8
        /*00d8*/ 	.dword	_ZN34_INTERNAL_c070b015_4_k_cu_c7ac91fc4cuda3std6ranges3__45__cpo5ssizeE
	.align		8
        /*00e0*/ 	.dword	_ZN34_INTERNAL_c070b015_4_k_cu_c7ac91fc4cuda3std6ranges3__45__cpo8distanceE
	.align		8
        /*00e8*/ 	.dword	_ZN34_INTERNAL_c070b015_4_k_cu_c7ac91fc6thrust24THRUST_300001_SM_1000_NS8cuda_cub3parE
	.align		8
        /*00f0*/ 	.dword	_ZN34_INTERNAL_c070b015_4_k_cu_c7ac91fc6thrust24THRUST_300001_SM_1000_NS8cuda_cub10par_nosyncE
	.align		8
        /*00f8*/ 	.dword	_ZN34_INTERNAL_c070b015_4_k_cu_c7ac91fc6thrust24THRUST_300001_SM_1000_NS6system6detail10sequential3seqE
	.align		8
        /*0100*/ 	.dword	_ZN34_INTERNAL_c070b015_4_k_cu_c7ac91fc6thrust24THRUST_300001_SM_1000_NS6system3cpp3parE
	.align		8
        /*0108*/ 	.dword	_ZN34_INTERNAL_c070b015_4_k_cu_c7ac91fc6thrust24THRUST_300001_SM_1000_NS12placeholders2_1E
	.align		8
        /*0110*/ 	.dword	_ZN34_INTERNAL_c070b015_4_k_cu_c7ac91fc6thrust24THRUST_300001_SM_1000_NS12placeholders2_2E
	.align		8
        /*0118*/ 	.dword	_ZN34_INTERNAL_c070b015_4_k_cu_c7ac91fc6thrust24THRUST_300001_SM_1000_NS12placeholders2_3E
	.align		8
        /*0120*/ 	.dword	_ZN34_INTERNAL_c070b015_4_k_cu_c7ac91fc6thrust24THRUST_300001_SM_1000_NS12placeholders2_4E
	.align		8
        /*0128*/ 	.dword	_ZN34_INTERNAL_c070b015_4_k_cu_c7ac91fc6thrust24THRUST_300001_SM_1000_NS12placeholders2_5E
	.align		8
        /*0130*/ 	.dword	_ZN34_INTERNAL_c070b015_4_k_cu_c7ac91fc6thrust24THRUST_300001_SM_1000_NS12placeholders2_6E
	.align		8
        /*0138*/ 	.dword	_ZN34_INTERNAL_c070b015_4_k_cu_c7ac91fc6thrust24THRUST_300001_SM_1000_NS12placeholders2_7E
	.align		8
        /*0140*/ 	.dword	_ZN34_INTERNAL_c070b015_4_k_cu_c7ac91fc6thrust24THRUST_300001_SM_1000_NS12placeholders2_8E
	.align		8
        /*0148*/ 	.dword	_ZN34_INTERNAL_c070b015_4_k_cu_c7ac91fc6thrust24THRUST_300001_SM_1000_NS12placeholders2_9E
	.align		8
        /*0150*/ 	.dword	_ZN34_INTERNAL_c070b015_4_k_cu_c7ac91fc6thrust24THRUST_300001_SM_1000_NS12placeholders3_10E
	.align		8
        /*0158*/ 	.dword	_ZN34_INTERNAL_c070b015_4_k_cu_c7ac91fc6thrust24THRUST_300001_SM_1000_NS3seqE
	.align		8
        /*0160*/ 	.dword	_ZN34_INTERNAL_c070b015_4_k_cu_c7ac91fc6thrust24THRUST_300001_SM_1000_NS6deviceE


//--------------------- .text._ZN3cub18CUB_300001_SM_10006detail9transform16transform_kernelINS2_10policy_hubILb1EN4cuda3std3__45tupleIJN6thrust24THRUST_300001_SM_1000_NS6detail15normal_iteratorINSA_10device_ptrIdEEEESF_EEEE10policy1000El13daxpy_functorSF_JPdSK_EEEvT0_iT1_T2_DpNS2_10kernel_argIT3_EE --------------------------
	.section	.text._ZN3cub18CUB_300001_SM_10006detail9transform16transform_kernelINS2_10policy_hubILb1EN4cuda3std3__45tupleIJN6thrust24THRUST_300001_SM_1000_NS6detail15normal_iteratorINSA_10device_ptrIdEEEESF_EEEE10policy1000El13daxpy_functorSF_JPdSK_EEEvT0_iT1_T2_DpNS2_10kernel_argIT3_EE,"ax",@progbits
	.align	128
        .global         _ZN3cub18CUB_300001_SM_10006detail9transform16transform_kernelINS2_10policy_hubILb1EN4cuda3std3__45tupleIJN6thrust24THRUST_300001_SM_1000_NS6detail15normal_iteratorINSA_10device_ptrIdEEEESF_EEEE10policy1000El13daxpy_functorSF_JPdSK_EEEvT0_iT1_T2_DpNS2_10kernel_argIT3_EE
        .type           _ZN3cub18CUB_300001_SM_10006detail9transform16transform_kernelINS2_10policy_hubILb1EN4cuda3std3__45tupleIJN6thrust24THRUST_300001_SM_1000_NS6detail15normal_iteratorINSA_10device_ptrIdEEEESF_EEEE10policy1000El13daxpy_functorSF_JPdSK_EEEvT0_iT1_T2_DpNS2_10kernel_argIT3_EE,@function
        .size           _ZN3cub18CUB_300001_SM_10006detail9transform16transform_kernelINS2_10policy_hubILb1EN4cuda3std3__45tupleIJN6thrust24THRUST_300001_SM_1000_NS6detail15normal_iteratorINSA_10device_ptrIdEEEESF_EEEE10policy1000El13daxpy_functorSF_JPdSK_EEEvT0_iT1_T2_DpNS2_10kernel_argIT3_EE,(.L_x_35 - _ZN3cub18CUB_300001_SM_10006detail9transform16transform_kernelINS2_10policy_hubILb1EN4cuda3std3__45tupleIJN6thrust24THRUST_300001_SM_1000_NS6detail15normal_iteratorINSA_10device_ptrIdEEEESF_EEEE10policy1000El13daxpy_functorSF_JPdSK_EEEvT0_iT1_T2_DpNS2_10kernel_argIT3_EE)
        .other          _ZN3cub18CUB_300001_SM_10006detail9transform16transform_kernelINS2_10policy_hubILb1EN4cuda3std3__45tupleIJN6thrust24THRUST_300001_SM_1000_NS6detail15normal_iteratorINSA_10device_ptrIdEEEESF_EEEE10policy1000El13daxpy_functorSF_JPdSK_EEEvT0_iT1_T2_DpNS2_10kernel_argIT3_EE,@"STO_CUDA_ENTRY STV_DEFAULT"
_ZN3cub18CUB_300001_SM_10006detail9transform16transform_kernelINS2_10policy_hubILb1EN4cuda3std3__45tupleIJN6thrust24THRUST_300001_SM_1000_NS6detail15normal_iteratorINSA_10device_ptrIdEEEESF_EEEE10policy1000El13daxpy_functorSF_JPdSK_EEEvT0_iT1_T2_DpNS2_10kernel_argIT3_EE:
.text._ZN3cub18CUB_300001_SM_10006detail9transform16transform_kernelINS2_10policy_hubILb1EN4cuda3std3__45tupleIJN6thrust24THRUST_300001_SM_1000_NS6detail15normal_iteratorINSA_10device_ptrIdEEEESF_EEEE10policy1000El13daxpy_functorSF_JPdSK_EEEvT0_iT1_T2_DpNS2_10kernel_argIT3_EE:
[----:B------:R-:W-:Y:S08]  /*0000*/  LDC R1, c[0x0][0x37c] ;  /* 0x0000df00ff017b82 */ /* 0x000ff00000000800 */
[----:B------:R-:W0:Y:S01]  /*0010*/  LDC R4, c[0x0][0x388] ;  /* 0x0000e200ff047b82 */ /* 0x000e220000000800 */
[----:B------:R-:W1:Y:S01]  /*0020*/  LDCU.64 UR4, c[0x0][0x380] ;  /* 0x00007000ff0477ac */ /* 0x000e620008000a00 */
[----:B------:R-:W2:Y:S01]  /*0030*/  S2R R0, SR_TID.X ;  /* 0x0000000000007919 */ /* 0x000ea20000002100 */
[----:B------:R-:W-:Y:S05]  /*0040*/  BSSY.RECONVERGENT B0, `(.L_x_0) ;  /* 0x0000029000007945 */ /* 0x000fea0003800200 */
[----:B------:R-:W3:Y:S01]  /*0050*/  S2UR UR10, SR_CTAID.X ;  /* 0x00000000000a79c3 */ /* 0x000ee20000002500 */
[----:B0-----:R-:W-:-:S05]  /*0060*/  IMAD.SHL.U32 R2, R4, 0x80, RZ ;  /* 0x0000008004027824 */ /* 0x001fca00078e00ff */
[----:B------:R-:W-:Y:S01]  /*0070*/  SHF.R.S32.HI R3, RZ, 0x1f, R2 ;  /* 0x0000001fff037819 */ /* 0x000fe20000011402 */
[----:B---3--:R-:W-:-:S04]  /*0080*/  IMAD.WIDE.U32 R12, R2, UR10, RZ ;  /* 0x0000000a020c7c25 */ /* 0x008fc8000f8e00ff */
[----:B------:R-:W-:Y:S01]  /*0090*/  IMAD R5, R3, UR10, RZ ;  /* 0x0000000a03057c24 */ /* 0x000fe2000f8e02ff */
[----:B-1----:R-:W-:Y:S01]  /*00a0*/  IADD3 R7, P1, PT, -R12, UR4, RZ ;  /* 0x000000040c077c10 */ /* 0x002fe2000ff3e1ff */
[----:B--2---:R-:W-:Y:S02]  /*00b0*/  IMAD.SHL.U32 R9, R0, 0x80, RZ ;  /* 0x0000008000097824 */ /* 0x004fe400078e00ff */
[----:B------:R-:W-:Y:S01]  /*00c0*/  IMAD.IADD R5, R13, 0x1, R5 ;  /* 0x000000010d057824 */ /* 0x000fe200078e0205 */
[----:B------:R-:W-:-:S04]  /*00d0*/  ISETP.LT.U32.AND P0, PT, R7, R2, PT ;  /* 0x000000020700720c */ /* 0x000fc80003f01070 */
[----:B------:R-:W-:-:S04]  /*00e0*/  IADD3.X R6, PT, PT, ~R5, UR5, RZ, P1, !PT ;  /* 0x0000000505067c10 */ /* 0x000fc80008ffe5ff */
[----:B------:R-:W-:-:S04]  /*00f0*/  ISETP.LT.AND.EX P0, PT, R6, R3, PT, P0 ;  /* 0x000000030600720c */ /* 0x000fc80003f01300 */
[----:B------:R-:W-:-:S05]  /*0100*/  SEL R3, R7, R2, P0 ;  /* 0x0000000207037207 */ /* 0x000fca0000000000 */
[----:B------:R-:W-:-:S05]  /*0110*/  IMAD.SHL.U32 R8, R3, 0x8, RZ ;  /* 0x0000000803087824 */ /* 0x000fca00078e00ff */
[----:B------:R-:W-:-:S13]  /*0120*/  ISETP.GE.AND P0, PT, R9, R8, PT ;  /* 0x000000080900720c */ /* 0x000fda0003f06270 */
[----:B------:R-:W-:Y:S05]  /*0130*/  @P0 BRA `(.L_x_1) ;  /* 0x0000000000640947 */ /* 0x000fea0003800000 */
[----:B------:R-:W0:Y:S01]  /*0140*/  LDCU.64 UR4, c[0x0][0x3a0] ;  /* 0x00007400ff0477ac */ /* 0x000e220008000a00 */
[C---:B------:R-:W-:Y:S01]  /*0150*/  SHF.L.U32 R10, R12.reuse, 0x3, RZ ;  /* 0x000000030c0a7819 */ /* 0x040fe200000006ff */
[----:B------:R-:W-:Y:S01]  /*0160*/  BSSY.RECONVERGENT B1, `(.L_x_2) ;  /* 0x000000c000017945 */ /* 0x000fe20003800200 */
[----:B------:R-:W-:Y:S01]  /*0170*/  SHF.L.U64.HI R14, R12, 0x3, R5 ;  /* 0x000000030c0e7819 */ /* 0x000fe20000010205 */
[----:B------:R-:W-:Y:S01]  /*0180*/  IMAD.MOV.U32 R11, RZ, RZ, R9 ;  /* 0x000000ffff0b7224 */ /* 0x000fe200078e0009 */
[----:B0-----:R-:W-:-:S04]  /*0190*/  IADD3 R6, P0, PT, R10, UR4, RZ ;  /* 0x000000040a067c10 */ /* 0x001fc8000ff1e0ff */
[----:B------:R-:W-:-:S03]  /*01a0*/  IADD3.X R7, PT, PT, R14, UR5, RZ, P0, !PT ;  /* 0x000000050e077c10 */ /* 0x000fc600087fe4ff */
[----:B------:R-:W-:-:S07]  /*01b0*/  IMAD.WIDE.U32 R6, R0, 0x80, R6 ;  /* 0x0000008000067825 */ /* 0x000fce00078e0006 */
.L_x_3:
[----:B------:R-:W-:Y:S01]  /*01c0*/  VIADD R11, R11, 0x4000 ;  /* 0x000040000b0b7836 */ /* 0x000fe20000000000 */
[----:B------:R0:W-:Y:S04]  /*01d0*/  CCTL.E.PF2 [R6] ;  /* 0x000000000600798f */ /* 0x0001e80000800100 */
[----:B------:R-:W-:Y:S02]  /*01e0*/  ISETP.GE.AND P0, PT, R11, R8, PT ;  /* 0x000000080b00720c */ /* 0x000fe40003f06270 */
[----:B0-----:R-:W-:-:S05]  /*01f0*/  IADD3 R6, P1, PT, R6, 0x4000, RZ ;  /* 0x0000400006067810 */ /* 0x001fca0007f3e0ff */
[----:B------:R-:W-:-:S06]  /*0200*/  IMAD.X R7, RZ, RZ, R7, P1 ;  /* 0x000000ffff077224 */ /* 0x000fcc00008e0607 */
[----:B------:R-:W-:Y:S05]  /*0210*/  @!P0 BRA `(.L_x_3) ;  /* 0xfffffffc00e88947 */ /* 0x000fea000383ffff */
[----:B------:R-:W-:Y:S05]  /*0220*/  BSYNC.RECONVERGENT B1 ;  /* 0x0000000000017941 */ /* 0x000fea0003800200 */
.L_x_2:
[----:B------:R-:W0:Y:S02]  /*0230*/  LDCU.64 UR4, c[0x0][0x3b0] ;  /* 0x00007600ff0477ac */ /* 0x000e240008000a00 */
[----:B0-----:R-:W-:-:S04]  /*0240*/  IADD3 R6, P0, PT, R10, UR4, RZ ;  /* 0x000000040a067c10 */ /* 0x001fc8000ff1e0ff */
[----:B------:R-:W-:-:S03]  /*0250*/  IADD3.X R7, PT, PT, R14, UR5, RZ, P0, !PT ;  /* 0x000000050e077c10 */ /* 0x000fc600087fe4ff */
[----:B------:R-:W-:-:S07]  /*0260*/  IMAD.WIDE.U32 R6, R0, 0x80, R6 ;  /* 0x0000008000067825 */ /* 0x000fce00078e0006 */
.L_x_4:
[----:B------:R-:W-:Y:S01]  /*0270*/  IADD3 R9, PT, PT, R9, 0x4000, RZ ;  /* 0x0000400009097810 */ /* 0x000fe20007ffe0ff */
[----:B------:R0:W-:Y:S03]  /*0280*/  CCTL.E.PF2 [R6] ;  /* 0x000000000600798f */ /* 0x0001e60000800100 */
[----:B------:R-:W-:Y:S02]  /*0290*/  ISETP.GE.AND P0, PT, R9, R8, PT ;  /* 0x000000080900720c */ /* 0x000fe40003f06270 */
[----:B0-----:R-:W-:-:S05]  /*02a0*/  IADD3 R6, P1, PT, R6, 0x4000, RZ ;  /* 0x0000400006067810 */ /* 0x001fca0007f3e0ff */
[----:B------:R-:W-:-:S06]  /*02b0*/  IMAD.X R7, RZ, RZ, R7, P1 ;  /* 0x000000ffff077224 */ /* 0x000fcc00008e0607 */
[----:B------:R-:W-:Y:S05]  /*02c0*/  @!P0 BRA `(.L_x_4) ;  /* 0xfffffffc00e88947 */ /* 0x000fea000383ffff */
.L_x_1:
[----:B------:R-:W-:Y:S05]  /*02d0*/  BSYNC.RECONVERGENT B0 ;  /* 0x0000000000007941 */ /* 0x000fea0003800200 */
.L_x_0:
[----:B------:R-:W0:Y:S01]  /*02e0*/  LDC.64 R14, c[0x0][0x3a0] ;  /* 0x0000e800ff0e7b82 */ /* 0x000e220000000a00 */
[----:B------:R-:W1:Y:S01]  /*02f0*/  LDCU.64 UR8, c[0x0][0x3b0] ;  /* 0x00007600ff0877ac */ /* 0x000e620008000a00 */
[----:B------:R-:W-:Y:S01]  /*0300*/  ISETP.NE.AND P0, PT, R2, R3, PT ;  /* 0x000000030200720c */ /* 0x000fe20003f05270 */
[C---:B------:R-:W-:Y:S01]  /*0310*/  IMAD.SHL.U32 R7, R12.reuse, 0x8, RZ ;  /* 0x000000080c077824 */ /* 0x040fe200078e00ff */
[----:B------:R-:W-:Y:S01]  /*0320*/  SHF.L.U64.HI R16, R12, 0x3, R5 ;  /* 0x000000030c107819 */ /* 0x000fe20000010205 */
[----:B------:R-:W2:Y:S03]  /*0330*/  LDCU.64 UR6, c[0x0][0x398] ;  /* 0x00007300ff0677ac */ /* 0x000ea60008000a00 */
[----:B------:R-:W-:Y:S01]  /*0340*/  R2UR UR11, R7 ;  /* 0x00000000070b72ca */ /* 0x000fe200000e0000 */
[----:B------:R-:W3:Y:S01]  /*0350*/  LDCU.64 UR12, c[0x0][0x358] ;  /* 0x00006b00ff0c77ac */ /* 0x000ee20008000a00 */
[----:B------:R-:W-:-:S02]  /*0360*/  R2UR UR14, R16 ;  /* 0x00000000100e72ca */ /* 0x000fc400000e0000 */
[C---:B-1----:R-:W-:Y:S02]  /*0370*/  IADD3 R10, P3, PT, R7.reuse, UR8, RZ ;  /* 0x00000008070a7c10 */ /* 0x042fe4000ff7e0ff */
[C---:B--2---:R-:W-:Y:S02]  /*0380*/  IADD3 R8, P1, PT, R7.reuse, UR6, RZ ;  /* 0x0000000607087c10 */ /* 0x044fe4000ff3e0ff */
[----:B0-----:R-:W-:Y:S02]  /*0390*/  IADD3 R6, P2, PT, R7, R14, RZ ;  /* 0x0000000e07067210 */ /* 0x001fe40007f5e0ff */
[C---:B------:R-:W-:Y:S02]  /*03a0*/  IADD3.X R11, PT, PT, R16.reuse, UR9, RZ, P3, !PT ;  /* 0x00000009100b7c10 */ /* 0x040fe40009ffe4ff */
[C---:B------:R-:W-:Y:S01]  /*03b0*/  IADD3.X R9, PT, PT, R16.reuse, UR7, RZ, P1, !PT ;  /* 0x0000000710097c10 */ /* 0x040fe20008ffe4ff */
[----:B------:R-:W-:Y:S01]  /*03c0*/  IMAD.X R7, R16, 0x1, R15, P2 ;  /* 0x0000000110077824 */ /* 0x000fe200010e060f */
[----:B---3--:R-:W-:Y:S07]  /*03d0*/  @!P0 BRA `(.L_x_5) ;  /* 0x0000000c00888947 */ /* 0x008fee0003800000 */
[----:B------:R-:W-:-:S13]  /*03e0*/  ISETP.GE.AND P0, PT, R4, 0x1, PT ;  /* 0x000000010400780c */ /* 0x000fda0003f06270 */
[----:B------:R-:W-:Y:S05]  /*03f0*/  @!P0 EXIT ;  /* 0x000000000000894d */ /* 0x000fea0003800000 */
[C---:B------:R-:W-:Y:S01]  /*0400*/  ISETP.GE.U32.AND P0, PT, R4.reuse, 0x8, PT ;  /* 0x000000080400780c */ /* 0x040fe20003f06070 */
[----:B------:R-:W-:Y:S01]  /*0410*/  HFMA2 R5, -RZ, RZ, 0, 0 ;  /* 0x00000000ff057431 */ /* 0x000fe200000001ff */
[----:B------:R-:W-:-:S11]  /*0420*/  LOP3.LUT R2, R4, 0x7, RZ, 0xc0, !PT ;  /* 0x0000000704027812 */ /* 0x000fd600078ec0ff */
[----:B------:R-:W-:Y:S05]  /*0430*/  @!P0 BRA `(.L_x_6) ;  /* 0x0000000800148947 */ /* 0x000fea0003800000 */
[----:B------:R-:W-:-:S13]  /*0440*/  ISETP.GE.AND P0, PT, R0, R3, PT ;  /* 0x000000030000720c */ /* 0x000fda0003f06270 */
[C---:B------:R-:W-:Y:S01]  /*0450*/  @!P0 IMAD.WIDE.U32 R18, R0.reuse, 0x8, R6 ;  /* 0x0000000800128825 */ /* 0x040fe200078e0006 */
[----:B------:R-:W0:Y:S03]  /*0460*/  @!P0 LDC.64 R22, c[0x0][0x390] ;  /* 0x0000e400ff168b82 */ /* 0x000e260000000a00 */
[C---:B------:R-:W-:Y:S02]  /*0470*/  @!P0 IMAD.WIDE.U32 R20, R0.reuse, 0x8, R10 ;  /* 0x0000000800148825 */ /* 0x040fe400078e000a */
[----:B------:R-:W0:Y:S04]  /*0480*/  @!P0 LDG.E.64 R18, desc[UR12][R18.64] ;  /* 0x0000000c12128981 */ /* 0x000e28000c1e1b00 */
[----:B------:R-:W0:Y:S01]  /*0490*/  @!P0 LDG.E.64 R20, desc[UR12][R20.64] ;  /* 0x0000000c14148981 */ /* 0x000e22000c1e1b00 */
[----:B------:R-:W-:-:S02]  /*04a0*/  VIADD R17, R0, 0x80 ;  /* 0x0000008000117836 */ /* 0x000fc40000000000 */
[----:B------:R-:W-:-:S03]  /*04b0*/  @!P0 IMAD.WIDE.U32 R24, R0, 0x8, R8 ;  /* 0x0000000800188825 */ /* 0x000fc600078e0008 */
[C---:B------:R-:W-:Y:S01]  /*04c0*/  ISETP.GE.AND P1, PT, R17.reuse, R3, PT ;  /* 0x000000031100720c */ /* 0x040fe20003f26270 */
[----:B------:R-:W-:-:S04]  /*04d0*/  IMAD.WIDE R14, R17, 0x8, R6 ;  /* 0x00000008110e7825 */ /* 0x000fc800078e0206 */
[----:B------:R-:W-:Y:S01]  /*04e0*/  IMAD.WIDE R12, R17, 0x8, R10 ;  /* 0x00000008110c7825 */ /* 0x000fe200078e020a */
[----:B0-----:R-:W-:-:S07]  /*04f0*/  @!P0 DFMA R22, R18, R22, R20 ;  /* 0x000000161216822b */ /* 0x001fce0000000014 */
[----:B------:R-:W0:Y:S01]  /*0500*/  @!P1 LDC.64 R20, c[0x0][0x390] ;  /* 0x0000e400ff149b82 */ /* 0x000e220000000a00 */
[----:B------:R1:W-:Y:S04]  /*0510*/  @!P0 STG.E.64 desc[UR12][R24.64], R22 ;  /* 0x0000001618008986 */ /* 0x0003e8000c101b0c */
[----:B------:R-:W0:Y:S04]  /*0520*/  @!P1 LDG.E.64 R26, desc[UR12][R14.64] ;  /* 0x0000000c0e1a9981 */ /* 0x000e28000c1e1b00 */
[----:B------:R-:W0:Y:S01]  /*0530*/  @!P1 LDG.E.64 R18, desc[UR12][R12.64] ;  /* 0x0000000c0c129981 */ /* 0x000e22000c1e1b00 */
[----:B------:R-:W-:-:S05]  /*0540*/  VIADD R16, R0, 0x100 ;  /* 0x0000010000107836 */ /* 0x000fca0000000000 */
[----:B------:R-:W-:Y:S01]  /*0550*/  ISETP.GE.AND P0, PT, R16, R3, PT ;  /* 0x000000031000720c */ /* 0x000fe20003f06270 */
[----:B------:R-:W-:-:S12]  /*0560*/  IMAD.WIDE R16, R17, 0x8, R8 ;  /* 0x0000000811107825 */ /* 0x000fd800078e0208 */
[----:B-1----:R-:W1:Y:S01]  /*0570*/  @!P0 LDC.64 R22, c[0x0][0x390] ;  /* 0x0000e400ff168b82 */ /* 0x002e620000000a00 */
[----:B0-----:R-:W-:-:S07]  /*0580*/  @!P1 DFMA R18, R26, R20, R18 ;  /* 0x000000141a12922b */ /* 0x001fce0000000012 */
[----:B------:R0:W-:Y:S04]  /*0590*/  @!P1 STG.E.64 desc[UR12][R16.64], R18 ;  /* 0x0000001210009986 */ /* 0x0001e8000c101b0c */
[----:B------:R-:W1:Y:S04]  /*05a0*/  @!P0 LDG.E.64 R20, desc[UR12][R14.64+0x400] ;  /* 0x0004000c0e148981 */ /* 0x000e68000c1e1b00 */
[----:B------:R-:W1:Y:S01]  /*05b0*/  @!P0 LDG.E.64 R26, desc[UR12][R12.64+0x400] ;  /* 0x0004000c0c1a8981 */ /* 0x000e62000c1e1b00 */
[----:B------:R-:W-:-:S05]  /*05c0*/  VIADD R24, R0, 0x180 ;  /* 0x0000018000187836 */ /* 0x000fca0000000000 */
[----:B------:R-:W-:Y:S01]  /*05d0*/  ISETP.GE.AND P1, PT, R24, R3, PT ;  /* 0x000000031800720c */ /* 0x000fe20003f26270 */
[----:B-1----:R-:W-:-:S12]  /*05e0*/  @!P0 DFMA R20, R20, R22, R26 ;  /* 0x000000161414822b */ /* 0x002fd8000000001a */
[----:B------:R-:W1:Y:S01]  /*05f0*/  @!P1 LDC.64 R26, c[0x0][0x390] ;  /* 0x0000e400ff1a9b82 */ /* 0x000e620000000a00 */
[----:B------:R2:W-:Y:S04]  /*0600*/  @!P0 STG.E.64 desc[UR12][R16.64+0x400], R20 ;  /* 0x0004001410008986 */ /* 0x0005e8000c101b0c */
[----:B------:R-:W1:Y:S04]  /*0610*/  @!P1 LDG.E.64 R22, desc[UR12][R14.64+0x800] ;  /* 0x0008000c0e169981 */ /* 0x000e68000c1e1b00 */
[----:B------:R-:W1:Y:S01]  /*0620*/  @!P1 LDG.E.64 R24, desc[UR12][R12.64+0x800] ;  /* 0x0008000c0c189981 */ /* 0x000e62000c1e1b00 */
[----:B0-----:R-:W-:-:S04]  /*0630*/  IADD3 R18, PT, PT, R0, 0x200, RZ ;  /* 0x0000020000127810 */ /* 0x001fc80007ffe0ff */
[----:B------:R-:W-:Y:S01]  /*0640*/  ISETP.GE.AND P0, PT, R18, R3, PT ;  /* 0x000000031200720c */ /* 0x000fe20003f06270 */
[----:B-1----:R-:W-:-:S12]  /*0650*/  @!P1 DFMA R22, R22, R26, R24 ;  /* 0x0000001a1616922b */ /* 0x002fd80000000018 */
[----:B------:R-:W0:Y:S01]  /*0660*/  @!P0 LDC.64 R26, c[0x0][0x390] ;  /* 0x0000e400ff1a8b82 */ /* 0x000e220000000a00 */
[----:B------:R1:W-:Y:S04]  /*0670*/  @!P1 STG.E.64 desc[UR12][R16.64+0x800], R22 ;  /* 0x0008001610009986 */ /* 0x0003e8000c101b0c */
[----:B------:R-:W0:Y:S04]  /*0680*/  @!P0 LDG.E.64 R18, desc[UR12][R14.64+0xc00] ;  /* 0x000c000c0e128981 */ /* 0x000e28000c1e1b00 */
[----:B------:R-:W0:Y:S01]  /*0690*/  @!P0 LDG.E.64 R24, desc[UR12][R12.64+0xc00] ;  /* 0x000c000c0c188981 */ /* 0x000e22000c1e1b00 */
[----:B--2---:R-:W-:-:S05]  /*06a0*/  VIADD R20, R0, 0x280 ;  /* 0x0000028000147836 */ /* 0x004fca0000000000 */
[----:B------:R-:W-:Y:S01]  /*06b0*/  ISETP.GE.AND P1, PT, R20, R3, PT ;  /* 0x000000031400720c */ /* 0x000fe20003f26270 */
[----:B0-----:R-:W-:-:S12]  /*06c0*/  @!P0 DFMA R18, R18, R26, R24 ;  /* 0x0000001a1212822b */ /* 0x001fd80000000018 */
[----:B------:R-:W0:Y:S01]  /*06d0*/  @!P1 LDC.64 R26, c[0x0][0x390] ;  /* 0x0000e400ff1a9b82 */ /* 0x000e220000000a00 */
[----:B------:R2:W-:Y:S04]  /*06e0*/  @!P0 STG.E.64 desc[UR12][R16.64+0xc00], R18 ;  /* 0x000c001210008986 */ /* 0x0005e8000c101b0c */
[----:B------:R-:W0:Y:S04]  /*06f0*/  @!P1 LDG.E.64 R20, desc[UR12][R14.64+0x1000] ;  /* 0x0010000c0e149981 */ /* 0x000e28000c1e1b00 */
[----:B------:R-:W0:Y:S01]  /*0700*/  @!P1 LDG.E.64 R24, desc[UR12][R12.64+0x1000] ;  /* 0x0010000c0c189981 */ /* 0x000e22000c1e1b00 */
[----:B-1----:R-:W-:-:S05]  /*0710*/  VIADD R22, R0, 0x300 ;  /* 0x0000030000167836 */ /* 0x002fca0000000000 */
[----:B------:R-:W-:Y:S01]  /*0720*/  ISETP.GE.AND P0, PT, R22, R3, PT ;  /* 0x000000031600720c */ /* 0x000fe20003f06270 */
[----:B0-----:R-:W-:-:S12]  /*0730*/  @!P1 DFMA R20, R20, R26, R24 ;  /* 0x0000001a1414922b */ /* 0x001fd80000000018 */
        /* <DEDUP_REMOVED lines=11> */
[----:B------:R-:W-:-:S04]  /*07f0*/  LOP3.LUT R5, R4, 0x7ffffff8, RZ, 0xc0, !PT ;  /* 0x7ffffff804057812 */ /* 0x000fc800078ec0ff */
[----:B------:R-:W-:Y:S01]  /*0800*/  ISETP.NE.AND P0, PT, R5, 0x8, PT ;  /* 0x000000080500780c */ /* 0x000fe20003f05270 */
[----:B0-----:R-:W-:-:S07]  /*0810*/  @!P1 DFMA R18, R18, R26, R24 ;  /* 0x0000001a1212922b */ /* 0x001fce0000000018 */
[----:B------:R1:W-:Y:S05]  /*0820*/  @!P1 STG.E.64 desc[UR12][R16.64+0x1800], R18 ;  /* 0x0018001210009986 */ /* 0x0003ea000c101b0c */
[----:B------:R-:W-:Y:S05]  /*0830*/  @!P0 BRA `(.L_x_6) ;  /* 0x0000000400148947 */ /* 0x000fea0003800000 */
[----:B------:R-:W-:Y:S01]  /*0840*/  MOV R24, 0x8 ;  /* 0x0000000800187802 */ /* 0x000fe20000000f00 */
[----:B------:R-:W0:Y:S06]  /*0850*/  LDCU.64 UR4, c[0x0][0x390] ;  /* 0x00007200ff0477ac */ /* 0x000e2c0008000a00 */
.L_x_9:
[----:B------:R-:W-:-:S05]  /*0860*/  IMAD R4, R24, 0x80, R0 ;  /* 0x0000008018047824 */ /* 0x000fca00078e0200 */
[----:B------:R-:W-:-:S13]  /*0870*/  ISETP.GE.AND P0, PT, R4, R3, PT ;  /* 0x000000030400720c */ /* 0x000fda0003f06270 */
[C---:B-1----:R-:W-:Y:S01]  /*0880*/  @!P0 IMAD.WIDE.U32 R18, R4.reuse, 0x8, R6 ;  /* 0x0000000804128825 */ /* 0x042fe200078e0006 */
[----:B------:R-:W1:Y:S03]  /*0890*/  @!P0 LDC.64 R28, c[0x0][0x390] ;  /* 0x0000e400ff1c8b82 */ /* 0x000e660000000a00 */
[C---:B------:R-:W-:Y:S02]  /*08a0*/  @!P0 IMAD.WIDE.U32 R20, R4.reuse, 0x8, R10 ;  /* 0x0000000804148825 */ /* 0x040fe400078e000a */
[----:B------:R-:W1:Y:S04]  /*08b0*/  @!P0 LDG.E.64 R18, desc[UR12][R18.64] ;  /* 0x0000000c12128981 */ /* 0x000e68000c1e1b00 */
[----:B------:R-:W1:Y:S01]  /*08c0*/  @!P0 LDG.E.64 R20, desc[UR12][R20.64] ;  /* 0x0000000c14148981 */ /* 0x000e62000c1e1b00 */
[----:B------:R-:W-:-:S02]  /*08d0*/  VIADD R23, R4, 0x80 ;  /* 0x0000008004177836 */ /* 0x000fc40000000000 */
[----:B------:R-:W-:-:S03]  /*08e0*/  @!P0 IMAD.WIDE.U32 R26, R4, 0x8, R8 ;  /* 0x00000008041a8825 */ /* 0x000fc600078e0008 */
[C---:B------:R-:W-:Y:S01]  /*08f0*/  ISETP.GE.AND P1, PT, R23.reuse, R3, PT ;  /* 0x000000031700720c */ /* 0x040fe20003f26270 */
[----:B------:R-:W-:-:S04]  /*0900*/  IMAD.WIDE R12, R23, 0x8, R6 ;  /* 0x00000008170c7825 */ /* 0x000fc800078e0206 */
[----:B------:R-:W-:Y:S01]  /*0910*/  IMAD.WIDE R14, R23, 0x8, R10 ;  /* 0x00000008170e7825 */ /* 0x000fe200078e020a */
[----:B-1----:R-:W-:-:S07]  /*0920*/  @!P0 DFMA R28, R18, R28, R20 ;  /* 0x0000001c121c822b */ /* 0x002fce0000000014 */
[----:B------:R-:W1:Y:S01]  /*0930*/  @!P1 LDC.64 R20, c[0x0][0x390] ;  /* 0x0000e400ff149b82 */ /* 0x000e620000000a00 */
[----:B------:R1:W-:Y:S04]  /*0940*/  @!P0 STG.E.64 desc[UR12][R26.64], R28 ;  /* 0x0000001c1a008986 */ /* 0x0003e8000c101b0c */
[----:B------:R-:W1:Y:S04]  /*0950*/  @!P1 LDG.E.64 R16, desc[UR12][R12.64] ;  /* 0x0000000c0c109981 */ /* 0x000e68000c1e1b00 */
[----:B------:R-:W1:Y:S01]  /*0960*/  @!P1 LDG.E.64 R18, desc[UR12][R14.64] ;  /* 0x0000000c0e129981 */ /* 0x000e62000c1e1b00 */
[----:B------:R-:W-:-:S05]  /*0970*/  VIADD R22, R4, 0x100 ;  /* 0x0000010004167836 */ /* 0x000fca0000000000 */
[----:B------:R-:W-:Y:S01]  /*0980*/  ISETP.GE.AND P0, PT, R22, R3, PT ;  /* 0x000000031600720c */ /* 0x000fe20003f06270 */
[----:B-1----:R-:W-:Y:S01]  /*0990*/  @!P1 DFMA R26, R16, R20, R18 ;  /* 0x00000014101a922b */ /* 0x002fe20000000012 */
[----:B------:R-:W-:-:S11]  /*09a0*/  IMAD.WIDE R16, R23, 0x8, R8 ;  /* 0x0000000817107825 */ /* 0x000fd600078e0208 */
[----:B------:R-:W1:Y:S01]  /*09b0*/  @!P0 LDC.64 R22, c[0x0][0x390] ;  /* 0x0000e400ff168b82 */ /* 0x000e620000000a00 */
[----:B------:R2:W-:Y:S04]  /*09c0*/  @!P1 STG.E.64 desc[UR12][R16.64], R26 ;  /* 0x0000001a10009986 */ /* 0x0005e8000c101b0c */
[----:B------:R-:W1:Y:S04]  /*09d0*/  @!P0 LDG.E.64 R18, desc[UR12][R12.64+0x400] ;  /* 0x0004000c0c128981 */ /* 0x000e68000c1e1b00 */
[----:B------:R-:W1:Y:S01]  /*09e0*/  @!P0 LDG.E.64 R20, desc[UR12][R14.64+0x400] ;  /* 0x0004000c0e148981 */ /* 0x000e62000c1e1b00 */
[----:B------:R-:W-:-:S04]  /*09f0*/  IADD3 R28, PT, PT, R4, 0x180, RZ ;  /* 0x00000180041c7810 */ /* 0x000fc80007ffe0ff */
[----:B------:R-:W-:Y:S01]  /*0a00*/  ISETP.GE.AND P1, PT, R28, R3, PT ;  /* 0x000000031c00720c */ /* 0x000fe20003f26270 */
[----:B-1----:R-:W-:-:S12]  /*0a10*/  @!P0 DFMA R28, R18, R22, R20 ;  /* 0x00000016121c822b */ /* 0x002fd80000000014 */
[----:B------:R-:W1:Y:S01]  /*0a20*/  @!P1 LDC.64 R20, c[0x0][0x390] ;  /* 0x0000e400ff149b82 */ /* 0x000e620000000a00 */
[----:B------:R3:W-:Y:S04]  /*0a30*/  @!P0 STG.E.64 desc[UR12][R16.64+0x400], R28 ;  /* 0x0004001c10008986 */ /* 0x0007e8000c101b0c */
[----:B------:R-:W1:Y:S04]  /*0a40*/  @!P1 LDG.E.64 R22, desc[UR12][R12.64+0x800] ;  /* 0x0008000c0c169981 */ /* 0x000e68000c1e1b00 */
[----:B------:R-:W1:Y:S01]  /*0a50*/  @!P1 LDG.E.64 R18, desc[UR12][R14.64+0x800] ;  /* 0x0008000c0e129981 */ /* 0x000e62000c1e1b00 */
[----:B--2---:R-:W-:-:S05]  /*0a60*/  VIADD R26, R4, 0x200 ;  /* 0x00000200041a7836 */ /* 0x004fca0000000000 */
[----:B------:R-:W-:Y:S01]  /*0a70*/  ISETP.GE.AND P0, PT, R26, R3, PT ;  /* 0x000000031a00720c */ /* 0x000fe20003f06270 */
[----:B-1----:R-:W-:-:S12]  /*0a80*/  @!P1 DFMA R26, R22, R20, R18 ;  /* 0x00000014161a922b */ /* 0x002fd80000000012 */
[----:B------:R-:W1:Y:S01]  /*0a90*/  @!P0 LDC.64 R20, c[0x0][0x390] ;  /* 0x0000e400ff148b82 */ /* 0x000e620000000a00 */
[----:B------:R2:W-:Y:S04]  /*0aa0*/  @!P1 STG.E.64 desc[UR12][R16.64+0x800], R26 ;  /* 0x0008001a10009986 */ /* 0x0005e8000c101b0c */
[----:B------:R-:W1:Y:S04]  /*0ab0*/  @!P0 LDG.E.64 R22, desc[UR12][R12.64+0xc00] ;  /* 0x000c000c0c168981 */ /* 0x000e68000c1e1b00 */
[----:B------:R-:W1:Y:S01]  /*0ac0*/  @!P0 LDG.E.64 R18, desc[UR12][R14.64+0xc00] ;  /* 0x000c000c0e128981 */ /* 0x000e62000c1e1b00 */
[----:B---3--:R-:W-:-:S05]  /*0ad0*/  VIADD R28, R4, 0x280 ;  /* 0x00000280041c7836 */ /* 0x008fca0000000000 */
        /* <DEDUP_REMOVED lines=13> */
[----:B------:R-:W-:Y:S01]  /*0bb0*/  IADD3 R4, PT, PT, R4, 0x380, RZ ;  /* 0x0000038004047810 */ /* 0x000fe20007ffe0ff */
[----:B------:R-:W-:Y:S01]  /*0bc0*/  VIADD R24, R24, 0x8 ;  /* 0x0000000818187836 */ /* 0x000fe20000000000 */
[----:B------:R-:W-:Y:S04]  /*0bd0*/  BSSY.RECONVERGENT B0, `(.L_x_7) ;  /* 0x000000a000007945 */ /* 0x000fe80003800200 */
[----:B------:R-:W-:Y:S01]  /*0be0*/  ISETP.NE.AND P1, PT, R24, R5, PT ;  /* 0x000000051800720c */ /* 0x000fe20003f25270 */
[----:B-1----:R-:W-:-:S07]  /*0bf0*/  @!P0 DFMA R18, R22, R20, R18 ;  /* 0x000000141612822b */ /* 0x002fce0000000012 */
[----:B------:R3:W-:Y:S01]  /*0c00*/  @!P0 STG.E.64 desc[UR12][R16.64+0x1400], R18 ;  /* 0x0014001210008986 */ /* 0x0007e2000c101b0c */
[----:B------:R-:W-:-:S13]  /*0c10*/  ISETP.GE.AND P0, PT, R4, R3, PT ;  /* 0x000000030400720c */ /* 0x000fda0003f06270 */
[----:B---3--:R-:W-:Y:S05]  /*0c20*/  @P0 BRA `(.L_x_8) ;  /* 0x0000000000100947 */ /* 0x008fea0003800000 */
[----:B------:R-:W0:Y:S04]  /*0c30*/  LDG.E.64 R12, desc[UR12][R12.64+0x1800] ;  /* 0x0018000c0c0c7981 */ /* 0x000e28000c1e1b00 */
[----:B------:R-:W0:Y:S02]  /*0c40*/  LDG.E.64 R14, desc[UR12][R14.64+0x1800] ;  /* 0x0018000c0e0e7981 */ /* 0x000e24000c1e1b00 */
[----:B0-----:R-:W-:-:S07]  /*0c50*/  DFMA R18, R12, UR4, R14 ;  /* 0x000000040c127c2b */ /* 0x001fce000800000e */
[----:B------:R1:W-:Y:S04]  /*0c60*/  STG.E.64 desc[UR12][R16.64+0x1800], R18 ;  /* 0x0018001210007986 */ /* 0x0003e8000c101b0c */
.L_x_8:
[----:B0-----:R-:W-:Y:S05]  /*0c70*/  BSYNC.RECONVERGENT B0 ;  /* 0x0000000000007941 */ /* 0x001fea0003800200 */
.L_x_7:
[----:B------:R-:W-:Y:S05]  /*0c80*/  @P1 BRA `(.L_x_9) ;  /* 0xfffffff800f41947 */ /* 0x000fea000383ffff */
.L_x_6:
[----:B------:R-:W-:-:S13]  /*0c90*/  ISETP.NE.AND P0, PT, R2, RZ, PT ;  /* 0x000000ff0200720c */ /* 0x000fda0003f05270 */
[----:B------:R-:W-:Y:S05]  /*0ca0*/  @!P0 EXIT ;  /* 0x000000000000894d */ /* 0x000fea0003800000 */
[----:B------:R-:W0:Y:S01]  /*0cb0*/  LDC R4, c[0x0][0x388] ;  /* 0x0000e200ff047b82 */ /* 0x000e220000000800 */
[----:B------:R-:W-:Y:S02]  /*0cc0*/  ISETP.GE.U32.AND P1, PT, R2, 0x4, PT ;  /* 0x000000040200780c */ /* 0x000fe40003f26070 */
[----:B0-----:R-:W-:-:S04]  /*0cd0*/  LOP3.LUT R12, R4, 0x3, RZ, 0xc0, !PT ;  /* 0x00000003040c7812 */ /* 0x001fc800078ec0ff */
[----:B------:R-:W-:-:S07]  /*0ce0*/  ISETP.NE.AND P0, PT, R12, RZ, PT ;  /* 0x000000ff0c00720c */ /* 0x000fce0003f05270 */
[----:B------:R-:W-:Y:S06]  /*0cf0*/  @!P1 BRA `(.L_x_10) ;  /* 0x0000000000a49947 */ /* 0x000fec0003800000 */
[----:B------:R-:W-:-:S05]  /*0d00*/  IMAD R13, R5, 0x80, R0 ;  /* 0x00000080050d7824 */ /* 0x000fca00078e0200 */
[----:B------:R-:W-:-:S13]  /*0d10*/  ISETP.GE.AND P1, PT, R13, R3, PT ;  /* 0x000000030d00720c */ /* 0x000fda0003f26270 */
[C---:B-1----:R-:W-:Y:S01]  /*0d20*/  @!P1 IMAD.WIDE R20, R13.reuse, 0x8, R6 ;  /* 0x000000080d149825 */ /* 0x042fe200078e0206 */
[----:B------:R-:W0:Y:S03]  /*0d30*/  @!P1 LDC.64 R24, c[0x0][0x390] ;  /* 0x0000e400ff189b82 */ /* 0x000e260000000a00 */
[C---:B------:R-:W-:Y:S02]  /*0d40*/  @!P1 IMAD.WIDE R22, R13.reuse, 0x8, R10 ;  /* 0x000000080d169825 */ /* 0x040fe400078e020a */
[----:B------:R-:W0:Y:S04]  /*0d50*/  @!P1 LDG.E.64 R20, desc[UR12][R20.64] ;  /* 0x0000000c14149981 */ /* 0x000e28000c1e1b00 */
[----:B------:R-:W0:Y:S01]  /*0d60*/  @!P1 LDG.E.64 R22, desc[UR12][R22.64] ;  /* 0x0000000c16169981 */ /* 0x000e22000c1e1b00 */
[----:B------:R-:W-:-:S02]  /*0d70*/  VIADD R15, R13, 0x80 ;  /* 0x000000800d0f7836 */ /* 0x000fc40000000000 */
[----:B------:R-:W-:-:S03]  /*0d80*/  @!P1 IMAD.WIDE R26, R13, 0x8, R8 ;  /* 0x000000080d1a9825 */ /* 0x000fc600078e0208 */
[----:B------:R-:W-:-:S13]  /*0d90*/  ISETP.GE.AND P2, PT, R15, R3, PT ;  /* 0x000000030f00720c */ /* 0x000fda0003f46270 */
[----:B------:R-:W-:-:S04]  /*0da0*/  @!P2 IMAD.WIDE R16, R15, 0x8, R10 ;  /* 0x000000080f10a825 */ /* 0x000fc800078e020a */
[----:B------:R-:W-:Y:S01]  /*0db0*/  @!P2 IMAD.WIDE R28, R15, 0x8, R6 ;  /* 0x000000080f1ca825 */ /* 0x000fe200078e0206 */
[----:B0-----:R-:W-:Y:S01]  /*0dc0*/  @!P1 DFMA R24, R20, R24, R22 ;  /* 0x000000181418922b */ /* 0x001fe20000000016 */
[----:B------:R-:W0:Y:S06]  /*0dd0*/  @!P2 LDC.64 R22, c[0x0][0x390] ;  /* 0x0000e400ff16ab82 */ /* 0x000e2c0000000a00 */
[----:B------:R1:W-:Y:S04]  /*0de0*/  @!P1 STG.E.64 desc[UR12][R26.64], R24 ;  /* 0x000000181a009986 */ /* 0x0003e8000c101b0c */
[----:B------:R-:W0:Y:S04]  /*0df0*/  @!P2 LDG.E.64 R18, desc[UR12][R28.64] ;  /* 0x0000000c1c12a981 */ /* 0x000e28000c1e1b00 */
[----:B------:R-:W0:Y:S01]  /*0e00*/  @!P2 LDG.E.64 R16, desc[UR12][R16.64] ;  /* 0x0000000c1010a981 */ /* 0x000e22000c1e1b00 */
[----:B------:R-:W-:-:S04]  /*0e10*/  IADD3 R21, PT, PT, R13, 0x100, RZ ;  /* 0x000001000d157810 */ /* 0x000fc80007ffe0ff */
[----:B------:R-:W-:Y:S01]  /*0e20*/  ISETP.GE.AND P1, PT, R21, R3, PT ;  /* 0x000000031500720c */ /* 0x000fe20003f26270 */
[----:B------:R-:W-:-:S12]  /*0e30*/  VIADD R13, R13, 0x180 ;  /* 0x000001800d0d7836 */ /* 0x000fd80000000000 */
[----:B-1----:R-:W1:Y:S01]  /*0e40*/  @!P1 LDC.64 R24, c[0x0][0x390] ;  /* 0x0000e400ff189b82 */ /* 0x002e620000000a00 */
[----:B0-----:R-:W-:Y:S01]  /*0e50*/  @!P2 DFMA R18, R18, R22, R16 ;  /* 0x000000161212a22b */ /* 0x001fe20000000010 */
[----:B------:R-:W-:-:S04]  /*0e60*/  @!P2 IMAD.WIDE R16, R15, 0x8, R8 ;  /* 0x000000080f10a825 */ /* 0x000fc800078e0208 */
[C---:B------:R-:W-:Y:S02]  /*0e70*/  @!P1 IMAD.WIDE R22, R21.reuse, 0x8, R6 ;  /* 0x0000000815169825 */ /* 0x040fe400078e0206 */
[----:B------:R0:W-:Y:S02]  /*0e80*/  @!P2 STG.E.64 desc[UR12][R16.64], R18 ;  /* 0x000000121000a986 */ /* 0x0001e4000c101b0c */
[----:B------:R-:W-:Y:S02]  /*0e90*/  @!P1 IMAD.WIDE R14, R21, 0x8, R10 ;  /* 0x00000008150e9825 */ /* 0x000fe400078e020a */
[----:B------:R-:W1:Y:S04]  /*0ea0*/  @!P1 LDG.E.64 R22, desc[UR12][R22.64] ;  /* 0x0000000c16169981 */ /* 0x000e68000c1e1b00 */
[----:B------:R-:W1:Y:S01]  /*0eb0*/  @!P1 LDG.E.64 R14, desc[UR12][R14.64] ;  /* 0x0000000c0e0e9981 */ /* 0x000e62000c1e1b00 */
[----:B------:R-:W-:Y:S01]  /*0ec0*/  ISETP.GE.AND P2, PT, R13, R3, PT ;  /* 0x000000030d00720c */ /* 0x000fe20003f46270 */
[----:B------:R-:W-:-:S12]  /*0ed0*/  @!P1 IMAD.WIDE R20, R21, 0x8, R8 ;  /* 0x0000000815149825 */ /* 0x000fd800078e0208 */
[----:B------:R-:W-:-:S04]  /*0ee0*/  @!P2 IMAD.WIDE R26, R13, 0x8, R6 ;  /* 0x000000080d1aa825 */ /* 0x000fc800078e0206 */
[C---:B------:R-:W-:Y:S01]  /*0ef0*/  @!P2 IMAD.WIDE R28, R13.reuse, 0x8, R10 ;  /* 0x000000080d1ca825 */ /* 0x040fe200078e020a */
[----:B-1----:R-:W-:Y:S01]  /*0f00*/  @!P1 DFMA R24, R22, R24, R14 ;  /* 0x000000181618922b */ /* 0x002fe2000000000e */
[----:B------:R-:W1:Y:S06]  /*0f10*/  @!P2 LDC.64 R14, c[0x0][0x390] ;  /* 0x0000e400ff0eab82 */ /* 0x000e6c0000000a00 */
[----:B------:R2:W-:Y:S04]  /*0f20*/  @!P1 STG.E.64 desc[UR12][R20.64], R24 ;  /* 0x0000001814009986 */ /* 0x0005e8000c101b0c */
[----:B------:R-:W1:Y:S04]  /*0f30*/  @!P2 LDG.E.64 R26, desc[UR12][R26.64] ;  /* 0x0000000c1a1aa981 */ /* 0x000e68000c1e1b00 */
[----:B------:R-:W1:Y:S01]  /*0f40*/  @!P2 LDG.E.64 R28, desc[UR12][R28.64] ;  /* 0x0000000c1c1ca981 */ /* 0x000e62000c1e1b00 */
[----:B0-----:R-:W-:-:S04]  /*0f50*/  @!P2 IMAD.WIDE R16, R13, 0x8, R8 ;  /* 0x000000080d10a825 */ /* 0x001fc800078e0208 */
[----:B------:R-:W-:Y:S01]  /*0f60*/  VIADD R5, R5, 0x4 ;  /* 0x0000000405057836 */ /* 0x000fe20000000000 */
[----:B-1----:R-:W-:-:S07]  /*0f70*/  @!P2 DFMA R14, R26, R14, R28 ;  /* 0x0000000e1a0ea22b */ /* 0x002fce000000001c */
[----:B------:R2:W-:Y:S04]  /*0f80*/  @!P2 STG.E.64 desc[UR12][R16.64], R14 ;  /* 0x0000000e1000a986 */ /* 0x0005e8000c101b0c */
.L_x_10:
[----:B------:R-:W-:Y:S05]  /*0f90*/  @!P0 EXIT ;  /* 0x000000000000894d */ /* 0x000fea0003800000 */
[----:B------:R-:W-:Y:S02]  /*0fa0*/  ISETP.NE.AND P0, PT, R12, 0x1, PT ;  /* 0x000000010c00780c */ /* 0x000fe40003f05270 */
[----:B------:R-:W-:-:S04]  /*0fb0*/  LOP3.LUT R4, R4, 0x1, RZ, 0xc0, !PT ;  /* 0x0000000104047812 */ /* 0x000fc800078ec0ff */
[----:B------:R-:W-:-:S07]  /*0fc0*/  ISETP.NE.U32.AND P2, PT, R4, 0x1, PT ;  /* 0x000000010400780c */ /* 0x000fce0003f45070 */
[----:B------:R-:W-:Y:S06]  /*0fd0*/  @!P0 BRA `(.L_x_11) ;  /* 0x0000000000548947 */ /* 0x000fec0003800000 */
[----:B-12---:R-:W-:-:S05]  /*0fe0*/  IMAD R21, R5, 0x80, R0 ;  /* 0x0000008005157824 */ /* 0x006fca00078e0200 */
[----:B------:R-:W-:-:S13]  /*0ff0*/  ISETP.GE.AND P0, PT, R21, R3, PT ;  /* 0x000000031500720c */ /* 0x000fda0003f06270 */
[C---:B------:R-:W-:Y:S01]  /*1000*/  @!P0 IMAD.WIDE R14, R21.reuse, 0x8, R6 ;  /* 0x00000008150e8825 */ /* 0x040fe200078e0206 */
[----:B------:R-:W0:Y:S03]  /*1010*/  @!P0 LDC.64 R18, c[0x0][0x390] ;  /* 0x0000e400ff128b82 */ /* 0x000e260000000a00 */
[C---:B------:R-:W-:Y:S02]  /*1020*/  @!P0 IMAD.WIDE R16, R21.reuse, 0x8, R10 ;  /* 0x0000000815108825 */ /* 0x040fe400078e020a */
[----:B------:R-:W0:Y:S04]  /*1030*/  @!P0 LDG.E.64 R14, desc[UR12][R14.64] ;  /* 0x0000000c0e0e8981 */ /* 0x000e28000c1e1b00 */
[----:B------:R-:W0:Y:S01]  /*1040*/  @!P0 LDG.E.64 R16, desc[UR12][R16.64] ;  /* 0x0000000c10108981 */ /* 0x000e22000c1e1b00 */
[C---:B------:R-:W-:Y:S01]  /*1050*/  IADD3 R13, PT, PT, R21.reuse, 0x80, RZ ;  /* 0x00000080150d7810 */ /* 0x040fe20007ffe0ff */
[----:B------:R-:W-:-:S03]  /*1060*/  @!P0 IMAD.WIDE R20, R21, 0x8, R8 ;  /* 0x0000000815148825 */ /* 0x000fc600078e0208 */
[----:B------:R-:W-:-:S13]  /*1070*/  ISETP.GE.AND P1, PT, R13, R3, PT ;  /* 0x000000030d00720c */ /* 0x000fda0003f26270 */
[----:B------:R-:W-:-:S04]  /*1080*/  @!P1 IMAD.WIDE R22, R13, 0x8, R6 ;  /* 0x000000080d169825 */ /* 0x000fc800078e0206 */
[C---:B------:R-:W-:Y:S01]  /*1090*/  @!P1 IMAD.WIDE R24, R13.reuse, 0x8, R10 ;  /* 0x000000080d189825 */ /* 0x040fe200078e020a */
[----:B0-----:R-:W-:Y:S01]  /*10a0*/  @!P0 DFMA R18, R14, R18, R16 ;  /* 0x000000120e12822b */ /* 0x001fe20000000010 */
[----:B------:R-:W0:Y:S06]  /*10b0*/  @!P1 LDC.64 R14, c[0x0][0x390] ;  /* 0x0000e400ff0e9b82 */ /* 0x000e2c0000000a00 */
[----:B------:R3:W-:Y:S04]  /*10c0*/  @!P0 STG.E.64 desc[UR12][R20.64], R18 ;  /* 0x0000001214008986 */ /* 0x0007e8000c101b0c */
[----:B------:R-:W0:Y:S04]  /*10d0*/  @!P1 LDG.E.64 R22, desc[UR12][R22.64] ;  /* 0x0000000c16169981 */ /* 0x000e28000c1e1b00 */
[----:B------:R-:W0:Y:S01]  /*10e0*/  @!P1 LDG.E.64 R24, desc[UR12][R24.64] ;  /* 0x0000000c18189981 */ /* 0x000e22000c1e1b00 */
[----:B------:R-:W-:-:S04]  /*10f0*/  @!P1 IMAD.WIDE R12, R13, 0x8, R8 ;  /* 0x000000080d0c9825 */ /* 0x000fc800078e0208 */
[----:B------:R-:W-:Y:S01]  /*1100*/  VIADD R5, R5, 0x2 ;  /* 0x0000000205057836 */ /* 0x000fe20000000000 */
[----:B0-----:R-:W-:-:S07]  /*1110*/  @!P1 DFMA R14, R22, R14, R24 ;  /* 0x0000000e160e922b */ /* 0x001fce0000000018 */
[----:B------:R3:W-:Y:S04]  /*1120*/  @!P1 STG.E.64 desc[UR12][R12.64], R14 ;  /* 0x0000000e0c009986 */ /* 0x0007e8000c101b0c */
.L_x_11:
[----:B------:R-:W-:Y:S05]  /*1130*/  @P2 EXIT ;  /* 0x000000000000294d */ /* 0x000fea0003800000 */
[----:B------:R-:W-:-:S05]  /*1140*/  IMAD R5, R5, 0x80, R0 ;  /* 0x0000008005057824 */ /* 0x000fca00078e0200 */
[----:B------:R-:W-:-:S13]  /*1150*/  ISETP.GE.AND P0, PT, R5, R3, PT ;  /* 0x000000030500720c */ /* 0x000fda0003f06270 */
[----:B------:R-:W-:Y:S05]  /*1160*/  @P0 EXIT ;  /* 0x000000000000094d */ /* 0x000fea0003800000 */
[C---:B------:R-:W-:Y:S01]  /*1170*/  IMAD.WIDE R6, R5.reuse, 0x8, R6 ;  /* 0x0000000805067825 */ /* 0x040fe200078e0206 */
[----:B------:R-:W0:Y:S03]  /*1180*/  LDCU.64 UR4, c[0x0][0x390] ;  /* 0x00007200ff0477ac */ /* 0x000e260008000a00 */
[C---:B------:R-:W-:Y:S02]  /*1190*/  IMAD.WIDE R10, R5.reuse, 0x8, R10 ;  /* 0x00000008050a7825 */ /* 0x040fe400078e020a */
[----:B------:R-:W0:Y:S04]  /*11a0*/  LDG.E.64 R6, desc[UR12][R6.64] ;  /* 0x0000000c06067981 */ /* 0x000e28000c1e1b00 */
[----:B------:R-:W0:Y:S01]  /*11b0*/  LDG.E.64 R10, desc[UR12][R10.64] ;  /* 0x0000000c0a0a7981 */ /* 0x000e22000c1e1b00 */
[----:B------:R-:W-:Y:S01]  /*11c0*/  IMAD.WIDE R8, R5, 0x8, R8 ;  /* 0x0000000805087825 */ /* 0x000fe200078e0208 */
[----:B0-----:R-:W-:-:S07]  /*11d0*/  DFMA R2, R6, UR4, R10 ;  /* 0x0000000406027c2b */ /* 0x001fce000800000a */
[----:B------:R-:W-:Y:S01]  /*11e0*/  STG.E.64 desc[UR12][R8.64], R2 ;  /* 0x0000000208007986 */ /* 0x000fe2000c101b0c */
[----:B------:R-:W-:Y:S05]  /*11f0*/  EXIT ;  /* 0x000000000000794d */ /* 0x000fea0003800000 */
.L_x_5:
[----:B------:R-:W-:-:S13]  /*1200*/  ISETP.GE.AND P0, PT, R4, 0x1, PT ;  /* 0x000000010400780c */ /* 0x000fda0003f06270 */
[----:B------:R-:W-:Y:S05]  /*1210*/  @!P0 EXIT ;  /* 0x000000000000894d */ /* 0x000fea0003800000 */
[----:B------:R-:W-:Y:S01]  /*1220*/  ISETP.GE.U32.AND P0, PT, R4, 0x8, PT ;  /* 0x000000080400780c */ /* 0x000fe20003f06070 */
[----:B------:R-:W-:-:S12]  /*1230*/  IMAD.MOV.U32 R16, RZ, RZ, RZ ;  /* 0x000000ffff107224 */ /* 0x000fd800078e00ff */
[----:B------:R-:W-:Y:S05]  /*1240*/  @!P0 BRA `(.L_x_12) ;  /* 0x0000000400148947 */ /* 0x000fea0003800000 */
[----:B------:R-:W0:Y:S01]  /*1250*/  LDC.64 R8, c[0x0][0x398] ;  /* 0x0000e600ff087b82 */ /* 0x000e220000000a00 */
[----:B------:R-:W-:Y:S01]  /*1260*/  UIADD3 UR4, UP0, UPT, UR11, 0xc00, URZ ;  /* 0x00000c000b047890 */ /* 0x000fe2000ff1e0ff */
[----:B------:R-:W-:Y:S01]  /*1270*/  LEA R2, P0, R12, R14, 0x3 ;  /* 0x0000000e0c027211 */ /* 0x000fe200078018ff */
[----:B------:R-:W1:Y:S01]  /*1280*/  LDCU.64 UR16, c[0x0][0x390] ;  /* 0x00007200ff1077ac */ /* 0x000e620008000a00 */
[----:B------:R-:W-:Y:S02]  /*1290*/  LOP3.LUT R16, R4, 0x7ffffff8, RZ, 0xc0, !PT ;  /* 0x7ffffff804107812 */ /* 0x000fe400078ec0ff */
[----:B------:R-:W-:Y:S01]  /*12a0*/  LEA.HI.X R3, R12, R15, R5, 0x3, P0 ;  /* 0x0000000f0c037211 */ /* 0x000fe200000f1c05 */
[----:B------:R-:W-:Y:S01]  /*12b0*/  UIADD3.X UR5, UPT, UPT, URZ, UR14, URZ, UP0, !UPT ;  /* 0x0000000eff057290 */ /* 0x000fe200087fe4ff */
[----:B------:R-:W2:Y:S01]  /*12c0*/  LDC.64 R18, c[0x0][0x3a0] ;  /* 0x0000e800ff127b82 */ /* 0x000ea20000000a00 */
[----:B------:R-:W-:Y:S01]  /*12d0*/  UIADD3 UR8, UP0, UPT, UR4, UR8, URZ ;  /* 0x0000000804087290 */ /* 0x000fe2000ff1e0ff */
[----:B------:R-:W-:Y:S01]  /*12e0*/  IADD3 R17, PT, PT, R0, 0x80, RZ ;  /* 0x0000008000117810 */ /* 0x000fe20007ffe0ff */
[----:B------:R-:W-:-:S02]  /*12f0*/  UIADD3 UR6, UP1, UPT, UR4, UR6, URZ ;  /* 0x0000000604067290 */ /* 0x000fc4000ff3e0ff */
[----:B------:R-:W-:Y:S02]  /*1300*/  UIADD3.X UR4, UPT, UPT, UR5, UR9, URZ, UP0, !UPT ;  /* 0x0000000905047290 */ /* 0x000fe400087fe4ff */
[----:B------:R-:W-:Y:S01]  /*1310*/  UIADD3.X UR5, UPT, UPT, UR5, UR7, URZ, UP1, !UPT ;  /* 0x0000000705057290 */ /* 0x000fe20008ffe4ff */
[----:B------:R-:W3:Y:S01]  /*1320*/  LDC.64 R20, c[0x0][0x3b0] ;  /* 0x0000ec00ff147b82 */ /* 0x000ee20000000a00 */
[----:B0-----:R-:W-:-:S04]  /*1330*/  IMAD.WIDE.U32 R4, R0, 0x8, R8 ;  /* 0x0000000800047825 */ /* 0x001fc800078e0008 */
[----:B--2---:R-:W-:-:S04]  /*1340*/  IMAD.WIDE.U32 R8, R0, 0x8, R18 ;  /* 0x0000000800087825 */ /* 0x004fc800078e0012 */
[----:B---3--:R-:W-:-:S04]  /*1350*/  IMAD.WIDE.U32 R12, R0, 0x8, R20 ;  /* 0x00000008000c7825 */ /* 0x008fc800078e0014 */
[----:B-1----:R-:W-:-:S07]  /*1360*/  IMAD.MOV R0, RZ, RZ, -R16 ;  /* 0x000000ffff007224 */ /* 0x002fce00078e0a10 */
.L_x_13:
[----:B0-----:R-:W-:Y:S02]  /*1370*/  IADD3 R22, P1, PT, R12, UR11, RZ ;  /* 0x0000000b0c167c10 */ /* 0x001fe4000ff3e0ff */
[----:B------:R-:W-:Y:S02]  /*1380*/  IADD3 R28, P0, PT, R8, UR11, RZ ;  /* 0x0000000b081c7c10 */ /* 0x000fe4000ff1e0ff */
[----:B------:R-:W-:Y:S02]  /*1390*/  IADD3.X R23, PT, PT, R13, UR14, RZ, P1, !PT ;  /* 0x0000000e0d177c10 */ /* 0x000fe40008ffe4ff */
[----:B------:R-:W-:-:S04]  /*13a0*/  IADD3.X R29, PT, PT, R9, UR14, RZ, P0, !PT ;  /* 0x0000000e091d7c10 */ /* 0x000fc800087fe4ff */
[----:B------:R-:W2:Y:S04]  /*13b0*/  LDG.E.64 R22, desc[UR12][R22.64] ;  /* 0x0000000c16167981 */ /* 0x000ea8000c1e1b00 */
[----:B------:R-:W2:Y:S01]  /*13c0*/  LDG.E.64 R14, desc[UR12][R28.64] ;  /* 0x0000000c1c0e7981 */ /* 0x000ea2000c1e1b00 */
[----:B------:R-:W-:Y:S01]  /*13d0*/  IADD3 R18, P0, PT, R4, UR11, RZ ;  /* 0x0000000b04127c10 */ /* 0x000fe2000ff1e0ff */
[----:B------:R-:W-:Y:S02]  /*13e0*/  IMAD.U32 R20, RZ, RZ, UR8 ;  /* 0x00000008ff147e24 */ /* 0x000fe4000f8e00ff */
[----:B------:R-:W-:Y:S01]  /*13f0*/  IMAD.U32 R21, RZ, RZ, UR4 ;  /* 0x00000004ff157e24 */ /* 0x000fe2000f8e00ff */
[----:B------:R-:W-:Y:S01]  /*1400*/  IADD3.X R19, PT, PT, R5, UR14, RZ, P0, !PT ;  /* 0x0000000e05137c10 */ /* 0x000fe200087fe4ff */
[----:B------:R-:W-:Y:S01]  /*1410*/  IMAD.WIDE R20, R17, 0x8, R20 ;  /* 0x0000000811147825 */ /* 0x000fe200078e0214 */
[----:B--2---:R-:W-:-:S03]  /*1420*/  DFMA R24, R14, UR16, R22 ;  /* 0x000000100e187c2b */ /* 0x004fc60008000016 */
[----:B------:R-:W-:-:S04]  /*1430*/  IMAD.WIDE R14, R17, 0x8, R2 ;  /* 0x00000008110e7825 */ /* 0x000fc800078e0202 */
[----:B------:R0:W-:Y:S04]  /*1440*/  STG.E.64 desc[UR12][R18.64], R24 ;  /* 0x0000001812007986 */ /* 0x0001e8000c101b0c */
[----:B------:R-:W2:Y:S04]  /*1450*/  LDG.E.64 R26, desc[UR12][R14.64] ;  /* 0x0000000c0e1a7981 */ /* 0x000ea8000c1e1b00 */
[----:B------:R-:W2:Y:S01]  /*1460*/  LDG.E.64 R28, desc[UR12][R20.64+-0xc00] ;  /* 0xfff4000c141c7981 */ /* 0x000ea2000c1e1b00 */
[----:B------:R-:W-:Y:S01]  /*1470*/  MOV R22, UR6 ;  /* 0x0000000600167c02 */ /* 0x000fe20008000f00 */
[----:B------:R-:W-:-:S04]  /*1480*/  IMAD.U32 R23, RZ, RZ, UR5 ;  /* 0x00000005ff177e24 */ /* 0x000fc8000f8e00ff */
[----:B------:R-:W-:Y:S01]  /*1490*/  IMAD.WIDE R22, R17, 0x8, R22 ;  /* 0x0000000811167825 */ /* 0x000fe200078e0216 */
[----:B--2---:R-:W-:-:S07]  /*14a0*/  DFMA R26, R26, UR16, R28 ;  /* 0x000000101a1a7c2b */ /* 0x004fce000800001c */
[----:B------:R-:W-:Y:S04]  /*14b0*/  STG.E.64 desc[UR12][R22.64+-0xc00], R26 ;  /* 0xfff4001a16007986 */ /* 0x000fe8000c101b0c */
[----:B------:R-:W2:Y:S04]  /*14c0*/  LDG.E.64 R28, desc[UR12][R14.64+0x400] ;  /* 0x0004000c0e1c7981 */ /* 0x000ea8000c1e1b00 */
[----:B0-----:R-:W2:Y:S02]  /*14d0*/  LDG.E.64 R18, desc[UR12][R20.64+-0x800] ;  /* 0xfff8000c14127981 */ /* 0x001ea4000c1e1b00 */
[----:B--2---:R-:W-:-:S07]  /*14e0*/  DFMA R28, R28, UR16, R18 ;  /* 0x000000101c1c7c2b */ /* 0x004fce0008000012 */
[----:B------:R-:W-:Y:S04]  /*14f0*/  STG.E.64 desc[UR12][R22.64+-0x800], R28 ;  /* 0xfff8001c16007986 */ /* 0x000fe8000c101b0c */
[----:B------:R-:W2:Y:S04]  /*1500*/  LDG.E.64 R18, desc[UR12][R14.64+0x800] ;  /* 0x0008000c0e127981 */ /* 0x000ea8000c1e1b00 */
[----:B------:R-:W2:Y:S02]  /*1510*/  LDG.E.64 R24, desc[UR12][R20.64+-0x400] ;  /* 0xfffc000c14187981 */ /* 0x000ea4000c1e1b00 */
[----:B--2---:R-:W-:-:S07]  /*1520*/  DFMA R18, R18, UR16, R24 ;  /* 0x0000001012127c2b */ /* 0x004fce0008000018 */
[----:B------:R0:W-:Y:S04]  /*1530*/  STG.E.64 desc[UR12][R22.64+-0x400], R18 ;  /* 0xfffc001216007986 */ /* 0x0001e8000c101b0c */
[----:B------:R-:W2:Y:S04]  /*1540*/  LDG.E.64 R24, desc[UR12][R14.64+0xc00] ;  /* 0x000c000c0e187981 */ /* 0x000ea8000c1e1b00 */
[----:B0-----:R-:W2:Y:S02]  /*1550*/  LDG.E.64 R18, desc[UR12][R20.64] ;  /* 0x0000000c14127981 */ /* 0x001ea4000c1e1b00 */
[----:B--2---:R-:W-:-:S07]  /*1560*/  DFMA R24, R24, UR16, R18 ;  /* 0x0000001018187c2b */ /* 0x004fce0008000012 */
[----:B------:R-:W-:Y:S04]  /*1570*/  STG.E.64 desc[UR12][R22.64], R24 ;  /* 0x0000001816007986 */ /* 0x000fe8000c101b0c */
[----:B------:R-:W2:Y:S04]  /*1580*/  LDG.E.64 R26, desc[UR12][R14.64+0x1000] ;  /* 0x0010000c0e1a7981 */ /* 0x000ea8000c1e1b00 */
[----:B------:R-:W2:Y:S02]  /*1590*/  LDG.E.64 R18, desc[UR12][R20.64+0x400] ;  /* 0x0004000c14127981 */ /* 0x000ea4000c1e1b00 */
[----:B--2---:R-:W-:-:S07]  /*15a0*/  DFMA R26, R26, UR16, R18 ;  /* 0x000000101a1a7c2b */ /* 0x004fce0008000012 */
[----:B------:R-:W-:Y:S04]  /*15b0*/  STG.E.64 desc[UR12][R22.64+0x400], R26 ;  /* 0x0004001a16007986 */ /* 0x000fe8000c101b0c */
[----:B------:R-:W2:Y:S04]  /*15c0*/  LDG.E.64 R28, desc[UR12][R14.64+0x1400] ;  /* 0x0014000c0e1c7981 */ /* 0x000ea8000c1e1b00 */
[----:B------:R-:W2:Y:S02]  /*15d0*/  LDG.E.64 R18, desc[UR12][R20.64+0x800] ;  /* 0x0008000c14127981 */ /* 0x000ea4000c1e1b00 */
[----:B--2---:R-:W-:-:S07]  /*15e0*/  DFMA R18, R28, UR16, R18 ;  /* 0x000000101c127c2b */ /* 0x004fce0008000012 */
[----:B------:R0:W-:Y:S04]  /*15f0*/  STG.E.64 desc[UR12][R22.64+0x800], R18 ;  /* 0x0008001216007986 */ /* 0x0001e8000c101b0c */
[----:B------:R-:W2:Y:S04]  /*1600*/  LDG.E.64 R28, desc[UR12][R14.64+0x1800] ;  /* 0x0018000c0e1c7981 */ /* 0x000ea8000c1e1b00 */
[----:B0-----:R-:W2:Y:S01]  /*1610*/  LDG.E.64 R18, desc[UR12][R20.64+0xc00] ;  /* 0x000c000c14127981 */ /* 0x001ea2000c1e1b00 */
[----:B------:R-:W-:-:S05]  /*1620*/  VIADD R0, R0, 0x8 ;  /* 0x0000000800007836 */ /* 0x000fca0000000000 */
[----:B------:R-:W-:Y:S01]  /*1630*/  ISETP.NE.AND P0, PT, R0, RZ, PT ;  /* 0x000000ff0000720c */ /* 0x000fe20003f05270 */
[----:B------:R-:W-:Y:S01]  /*1640*/  UIADD3 UR11, UP0, UPT, UR11, 0x2000, URZ ;  /* 0x000020000b0b7890 */ /* 0x000fe2000ff1e0ff */
[----:B------:R-:W-:-:S03]  /*1650*/  VIADD R17, R17, 0x400 ;  /* 0x0000040011117836 */ /* 0x000fc60000000000 */
[----:B------:R-:W-:Y:S01]  /*1660*/  UIADD3.X UR14, UPT, UPT, URZ, UR14, URZ, UP0, !UPT ;  /* 0x0000000eff0e7290 */ /* 0x000fe200087fe4ff */
[----:B--2---:R-:W-:-:S07]  /*1670*/  DFMA R28, R28, UR16, R18 ;  /* 0x000000101c1c7c2b */ /* 0x004fce0008000012 */
[----:B------:R0:W-:Y:S01]  /*1680*/  STG.E.64 desc[UR12][R22.64+0xc00], R28 ;  /* 0x000c001c16007986 */ /* 0x0001e2000c101b0c */
[----:B------:R-:W-:Y:S05]  /*1690*/  @P0 BRA `(.L_x_13) ;  /* 0xfffffffc00340947 */ /* 0x000fea000383ffff */
.L_x_12:
[----:B------:R-:W1:Y:S02]  /*16a0*/  LDC R0, c[0x0][0x388] ;  /* 0x0000e200ff007b82 */ /* 0x000e640000000800 */
[----:B-1----:R-:W-:-:S13]  /*16b0*/  LOP3.LUT P0, R8, R0, 0x7, RZ, 0xc0, !PT ;  /* 0x0000000700087812 */ /* 0x002fda000780c0ff */
[----:B------:R-:W-:Y:S05]  /*16c0*/  @!P0 EXIT ;  /* 0x000000000000894d */ /* 0x000fea0003800000 */
[----:B------:R-:W1:Y:S01]  /*16d0*/  LDCU.64 UR4, c[0x0][0x398] ;  /* 0x00007300ff0477ac */ /* 0x000e620008000a00 */
[----:B------:R-:W-:Y:S01]  /*16e0*/  SHF.L.U32 R4, R0, 0x7, RZ ;  /* 0x0000000700047819 */ /* 0x000fe200000006ff */
[----:B------:R-:W2:Y:S01]  /*16f0*/  S2R R13, SR_TID.X ;  /* 0x00000000000d7919 */ /* 0x000ea20000002100 */
[----:B------:R-:W-:Y:S02]  /*1700*/  ISETP.GE.U32.AND P0, PT, R8, 0x4, PT ;  /* 0x000000040800780c */ /* 0x000fe40003f06070 */
[----:B------:R-:W-:Y:S01]  /*1710*/  SHF.R.S32.HI R2, RZ, 0x1f, R4 ;  /* 0x0000001fff027819 */ /* 0x000fe20000011404 */
[----:B------:R-:W-:Y:S01]  /*1720*/  IMAD.WIDE.U32 R4, R4, UR10, RZ ;  /* 0x0000000a04047c25 */ /* 0x000fe2000f8e00ff */
[----:B------:R-:W-:-:S03]  /*1730*/  LOP3.LUT R12, R0, 0x3, RZ, 0xc0, !PT ;  /* 0x00000003000c7812 */ /* 0x000fc600078ec0ff */
[----:B------:R-:W-:Y:S01]  /*1740*/  IMAD R3, R2, UR10, RZ ;  /* 0x0000000a02037c24 */ /* 0x000fe2000f8e02ff */
[----:B------:R-:W-:Y:S01]  /*1750*/  ISETP.NE.AND P1, PT, R12, RZ, PT ;  /* 0x000000ff0c00720c */ /* 0x000fe20003f25270 */
[----:B------:R-:W-:Y:S02]  /*1760*/  IMAD.SHL.U32 R2, R4, 0x8, RZ ;  /* 0x0000000804027824 */ /* 0x000fe400078e00ff */
[----:B------:R-:W-:-:S03]  /*1770*/  IMAD.IADD R3, R5, 0x1, R3 ;  /* 0x0000000105037824 */ /* 0x000fc600078e0203 */
[----:B-1----:R-:W-:Y:S02]  /*1780*/  IADD3 R2, P2, PT, R2, UR4, RZ ;  /* 0x0000000402027c10 */ /* 0x002fe4000ff5e0ff */
[----:B------:R-:W-:-:S04]  /*1790*/  SHF.L.U64.HI R3, R4, 0x3, R3 ;  /* 0x0000000304037819 */ /* 0x000fc80000010203 */
[----:B------:R-:W-:Y:S01]  /*17a0*/  IADD3.X R3, PT, PT, R3, UR5, RZ, P2, !PT ;  /* 0x0000000503037c10 */ /* 0x000fe200097fe4ff */
[----:B------:R-:W-:Y:S06]  /*17b0*/  @!P0 BRA `(.L_x_14) ;  /* 0x0000000000588947 */ /* 0x000fec0003800000 */
[----:B--2---:R-:W-:Y:S01]  /*17c0*/  LEA R17, R16, R13, 0x7 ;  /* 0x0000000d10117211 */ /* 0x004fe200078e38ff */
[----:B------:R-:W1:Y:S04]  /*17d0*/  LDCU.64 UR4, c[0x0][0x390] ;  /* 0x00007200ff0477ac */ /* 0x000e680008000a00 */
[----:B------:R-:W-:-:S04]  /*17e0*/  IMAD.WIDE R8, R17, 0x8, R6 ;  /* 0x0000000811087825 */ /* 0x000fc800078e0206 */
[C---:B------:R-:W-:Y:S01]  /*17f0*/  IMAD.WIDE R4, R17.reuse, 0x8, R10 ;  /* 0x0000000811047825 */ /* 0x040fe200078e020a */
[----:B------:R-:W1:Y:S04]  /*1800*/  LDG.E.64 R14, desc[UR12][R8.64] ;  /* 0x0000000c080e7981 */ /* 0x000e68000c1e1b00 */
[----:B------:R-:W1:Y:S02]  /*1810*/  LDG.E.64 R18, desc[UR12][R4.64] ;  /* 0x0000000c04127981 */ /* 0x000e64000c1e1b00 */
[----:B-1----:R-:W-:Y:S01]  /*1820*/  DFMA R18, R14, UR4, R18 ;  /* 0x000000040e127c2b */ /* 0x002fe20008000012 */
[----:B------:R-:W-:-:S06]  /*1830*/  IMAD.WIDE R14, R17, 0x8, R2 ;  /* 0x00000008110e7825 */ /* 0x000fcc00078e0202 */
[----:B------:R1:W-:Y:S04]  /*1840*/  STG.E.64 desc[UR12][R14.64], R18 ;  /* 0x000000120e007986 */ /* 0x0003e8000c101b0c */
[----:B------:R-:W2:Y:S04]  /*1850*/  LDG.E.64 R20, desc[UR12][R8.64+0x400] ;  /* 0x0004000c08147981 */ /* 0x000ea8000c1e1b00 */
[----:B0-----:R-:W2:Y:S02]  /*1860*/  LDG.E.64 R22, desc[UR12][R4.64+0x400] ;  /* 0x0004000c04167981 */ /* 0x001ea4000c1e1b00 */
[----:B--2---:R-:W-:-:S07]  /*1870*/  DFMA R20, R20, UR4, R22 ;  /* 0x0000000414147c2b */ /* 0x004fce0008000016 */
[----:B------:R1:W-:Y:S04]  /*1880*/  STG.E.64 desc[UR12][R14.64+0x400], R20 ;  /* 0x000400140e007986 */ /* 0x0003e8000c101b0c */
[----:B------:R-:W2:Y:S04]  /*1890*/  LDG.E.64 R22, desc[UR12][R8.64+0x800] ;  /* 0x0008000c08167981 */ /* 0x000ea8000c1e1b00 */
[----:B------:R-:W2:Y:S02]  /*18a0*/  LDG.E.64 R24, desc[UR12][R4.64+0x800] ;  /* 0x0008000c04187981 */ /* 0x000ea4000c1e1b00 */
[----:B--2---:R-:W-:-:S07]  /*18b0*/  DFMA R22, R22, UR4, R24 ;  /* 0x0000000416167c2b */ /* 0x004fce0008000018 */
[----:B------:R1:W-:Y:S04]  /*18c0*/  STG.E.64 desc[UR12][R14.64+0x800], R22 ;  /* 0x000800160e007986 */ /* 0x0003e8000c101b0c */
[----:B------:R-:W2:Y:S04]  /*18d0*/  LDG.E.64 R24, desc[UR12][R8.64+0xc00] ;  /* 0x000c000c08187981 */ /* 0x000ea8000c1e1b00 */
[----:B------:R-:W2:Y:S01]  /*18e0*/  LDG.E.64 R26, desc[UR12][R4.64+0xc00] ;  /* 0x000c000c041a7981 */ /* 0x000ea2000c1e1b00 */
[----:B------:R-:W-:Y:S01]  /*18f0*/  VIADD R16, R16, 0x4 ;  /* 0x0000000410107836 */ /* 0x000fe20000000000 */
[----:B--2---:R-:W-:-:S07]  /*1900*/  DFMA R24, R24, UR4, R26 ;  /* 0x0000000418187c2b */ /* 0x004fce000800001a */
[----:B------:R1:W-:Y:S04]  /*1910*/  STG.E.64 desc[UR12][R14.64+0xc00], R24 ;  /* 0x000c00180e007986 */ /* 0x0003e8000c101b0c */
.L_x_14:
[----:B------:R-:W-:Y:S05]  /*1920*/  @!P1 EXIT ;  /* 0x000000000000994d */ /* 0x000fea0003800000 */
[----:B------:R-:W-:Y:S02]  /*1930*/  ISETP.NE.AND P0, PT, R12, 0x1, PT ;  /* 0x000000010c00780c */ /* 0x000fe40003f05270 */
[----:B------:R-:W-:-:S04]  /*1940*/  LOP3.LUT R0, R0, 0x1, RZ, 0xc0, !PT ;  /* 0x0000000100007812 */ /* 0x000fc800078ec0ff */
[----:B------:R-:W-:-:S07]  /*1950*/  ISETP.NE.U32.AND P1, PT, R0, 0x1, PT ;  /* 0x000000010000780c */ /* 0x000fce0003f25070 */
[----:B------:R-:W-:Y:S06]  /*1960*/  @!P0 BRA `(.L_x_15) ;  /* 0x0000000000388947 */ /* 0x000fec0003800000 */
[----:B012---:R-:W-:Y:S01]  /*1970*/  IMAD R23, R16, 0x80, R13 ;  /* 0x0000008010177824 */ /* 0x007fe200078e020d */
[----:B------:R-:W0:Y:S03]  /*1980*/  LDCU.64 UR4, c[0x0][0x390] ;  /* 0x00007200ff0477ac */ /* 0x000e260008000a00 */
[----:B------:R-:W-:-:S04]  /*1990*/  IMAD.WIDE R18, R23, 0x8, R6 ;  /* 0x0000000817127825 */ /* 0x000fc800078e0206 */
[C---:B------:R-:W-:Y:S01]  /*19a0*/  IMAD.WIDE R20, R23.reuse, 0x8, R10 ;  /* 0x0000000817147825 */ /* 0x040fe200078e020a */
[----:B------:R-:W0:Y:S04]  /*19b0*/  LDG.E.64 R4, desc[UR12][R18.64] ;  /* 0x0000000c12047981 */ /* 0x000e28000c1e1b00 */
[----:B------:R-:W0:Y:S01]  /*19c0*/  LDG.E.64 R8, desc[UR12][R20.64] ;  /* 0x0000000c14087981 */ /* 0x000e22000c1e1b00 */
[----:B------:R-:W-:Y:S01]  /*19d0*/  IMAD.WIDE R22, R23, 0x8, R2 ;  /* 0x0000000817167825 */ /* 0x000fe200078e0202 */
[----:B0-----:R-:W-:-:S07]  /*19e0*/  DFMA R4, R4, UR4, R8 ;  /* 0x0000000404047c2b */ /* 0x001fce0008000008 */
[----:B------:R3:W-:Y:S04]  /*19f0*/  STG.E.64 desc[UR12][R22.64], R4 ;  /* 0x0000000416007986 */ /* 0x0007e8000c101b0c */
[----:B------:R-:W2:Y:S04]  /*1a00*/  LDG.E.64 R8, desc[UR12][R18.64+0x400] ;  /* 0x0004000c12087981 */ /* 0x000ea8000c1e1b00 */
[----:B------:R-:W2:Y:S01]  /*1a10*/  LDG.E.64 R14, desc[UR12][R20.64+0x400] ;  /* 0x0004000c140e7981 */ /* 0x000ea2000c1e1b00 */
[----:B------:R-:W-:Y:S01]  /*1a20*/  IADD3 R16, PT, PT, R16, 0x2, RZ ;  /* 0x0000000210107810 */ /* 0x000fe20007ffe0ff */
[----:B--2---:R-:W-:-:S07]  /*1a30*/  DFMA R8, R8, UR4, R14 ;  /* 0x0000000408087c2b */ /* 0x004fce000800000e */
[----:B------:R3:W-:Y:S04]  /*1a40*/  STG.E.64 desc[UR12][R22.64+0x400], R8 ;  /* 0x0004000816007986 */ /* 0x0007e8000c101b0c */
.L_x_15:
[----:B------:R-:W-:Y:S05]  /*1a50*/  @P1 EXIT ;  /* 0x000000000000194d */ /* 0x000fea0003800000 */
[----:B--2---:R-:W-:Y:S01]  /*1a60*/  IMAD R13, R16, 0x80, R13 ;  /* 0x00000080100d7824 */ /* 0x004fe200078e020d */
[----:B------:R-:W3:Y:S03]  /*1a70*/  LDCU.64 UR4, c[0x0][0x390] ;  /* 0x00007200ff0477ac */ /* 0x000ee60008000a00 */
[----:B------:R-:W-:-:S04]  /*1a80*/  IMAD.WIDE R6, R13, 0x8, R6 ;  /* 0x000000080d067825 */ /* 0x000fc800078e0206 */
[C---:B------:R-:W-:Y:S02]  /*1a90*/  IMAD.WIDE R10, R13.reuse, 0x8, R10 ;  /* 0x000000080d0a7825 */ /* 0x040fe400078e020a */
[----:B------:R-:W3:Y:S04]  /*1aa0*/  LDG.E.64 R6, desc[UR12][R6.64] ;  /* 0x0000000c06067981 */ /* 0x000ee8000c1e1b00 */
[----:B------:R-:W3:Y:S01]  /*1ab0*/  LDG.E.64 R10, desc[UR12][R10.64] ;  /* 0x0000000c0a0a7981 */ /* 0x000ee2000c1e1b00 */
[----:B------:R-:W-:Y:S01]  /*1ac0*/  IMAD.WIDE R2, R13, 0x8, R2 ;  /* 0x000000080d027825 */ /* 0x000fe200078e0202 */
[----:B---3--:R-:W-:-:S07]  /*1ad0*/  DFMA R4, R6, UR4, R10 ;  /* 0x0000000406047c2b */ /* 0x008fce000800000a */
[----:B------:R-:W-:Y:S01]  /*1ae0*/  STG.E.64 desc[UR12][R2.64], R4 ;  /* 0x0000000402007986 */ /* 0x000fe2000c101b0c */
[----:B------:R-:W-:Y:S05]  /*1af0*/  EXIT ;  /* 0x000000000000794d */ /* 0x000fea0003800000 */
.L_x_16:
[----:B------:R-:W-:-:S00]  /*1b00*/  BRA `(.L_x_16) ;  /* 0xfffffffc00fc7947 */ /* 0x000fc0000383ffff */
[----:B------:R-:W-:-:S00]  /*1b10*/  NOP ;  /* 0x0000000000007918 */ /* 0x000fc00000000000 */
        /* <DEDUP_REMOVED lines=14> */
.L_x_35:


//--------------------- .text._ZN3cub18CUB_300001_SM_10006detail9transform16transform_kernelINS2_10policy_hubILb1EN4cuda3std3__45tupleIJN6thrust24THRUST_300001_SM_1000_NS6detail15normal_iteratorINSA_10device_ptrIdEEEESF_EEEE10policy1000Ei13daxpy_functorSF_JPdSK_EEEvT0_iT1_T2_DpNS2_10kernel_argIT3_EE --------------------------
	.section	.text._ZN3cub18CUB_300001_SM_10006detail9transform16transform_kernelINS2_10policy_hubILb1EN4cuda3std3__45tupleIJN6thrust24THRUST_300001_SM_1000_NS6detail15normal_iteratorINSA_10device_ptrIdEEEESF_EEEE10policy1000Ei13daxpy_functorSF_JPdSK_EEEvT0_iT1_T2_DpNS2_10kernel_argIT3_EE,"ax",@progbits
	.align	128
        .global         _ZN3cub18CUB_300001_SM_10006detail9transform16transform_kernelINS2_10policy_hubILb1EN4cuda3std3__45tupleIJN6thrust24THRUST_300001_SM_1000_NS6detail15normal_iteratorINSA_10device_ptrIdEEEESF_EEEE10policy1000Ei13daxpy_functorSF_JPdSK_EEEvT0_iT1_T2_DpNS2_10kernel_argIT3_EE
        .type           _ZN3cub18CUB_300001_SM_10006detail9transform16transform_kernelINS2_10policy_hubILb1EN4cuda3std3__45tupleIJN6thrust24THRUST_300001_SM_1000_NS6detail15normal_iteratorINSA_10device_ptrIdEEEESF_EEEE10policy1000Ei13daxpy_functorSF_JPdSK_EEEvT0_iT1_T2_DpNS2_10kernel_argIT3_EE,@function
        .size           _ZN3cub18CUB_300001_SM_10006detail9transform16transform_kernelINS2_10policy_hubILb1EN4cuda3std3__45tupleIJN6thrust24THRUST_300001_SM_1000_NS6detail15normal_iteratorINSA_10device_ptrIdEEEESF_EEEE10policy1000Ei13daxpy_functorSF_JPdSK_EEEvT0_iT1_T2_DpNS2_10kernel_argIT3_EE,(.L_x_36 - _ZN3cub18CUB_300001_SM_10006detail9transform16transform_kernelINS2_10policy_hubILb1EN4cuda3std3__45tupleIJN6thrust24THRUST_300001_SM_1000_NS6detail15normal_iteratorINSA_10device_ptrIdEEEESF_EEEE10policy1000Ei13daxpy_functorSF_JPdSK_EEEvT0_iT1_T2_DpNS2_10kernel_argIT3_EE)
        .other          _ZN3cub18CUB_300001_SM_10006detail9transform16transform_kernelINS2_10policy_hubILb1EN4cuda3std3__45tupleIJN6thrust24THRUST_300001_SM_1000_NS6detail15normal_iteratorINSA_10device_ptrIdEEEESF_EEEE10policy1000Ei13daxpy_functorSF_JPdSK_EEEvT0_iT1_T2_DpNS2_10kernel_argIT3_EE,@"STO_CUDA_ENTRY STV_DEFAULT"
_ZN3cub18CUB_300001_SM_10006detail9transform16transform_kernelINS2_10policy_hubILb1EN4cuda3std3__45tupleIJN6thrust24THRUST_300001_SM_1000_NS6detail15normal_iteratorINSA_10device_ptrIdEEEESF_EEEE10policy1000Ei13daxpy_functorSF_JPdSK_EEEvT0_iT1_T2_DpNS2_10kernel_argIT3_EE:
.text._ZN3cub18CUB_300001_SM_10006detail9transform16transform_kernelINS2_10policy_hubILb1EN4cuda3std3__45tupleIJN6thrust24THRUST_300001_SM_1000_NS6detail15normal_iteratorINSA_10device_ptrIdEEEESF_EEEE10policy1000Ei13daxpy_functorSF_JPdSK_EEEvT0_iT1_T2_DpNS2_10kernel_argIT3_EE:
[----:B------:R-:W-:Y:S08]  /*0000*/  LDC R1, c[0x0][0x37c] ;  /* 0x0000df00ff017b82 */ /* 0x000ff00000000800 */
[----:B------:R-:W0:Y:S01]  /*0010*/  S2UR UR14, SR_CTAID.X ;  /* 0x00000000000e79c3 */ /* 0x000e220000002500 */
[----:B------:R-:W1:Y:S01]  /*0020*/  LDCU.64 UR8, c[0x0][0x380] ;  /* 0x00007000ff0877ac */ /* 0x000e620008000a00 */
[----:B------:R-:W2:Y:S01]  /*0030*/  S2R R0, SR_TID.X ;  /* 0x0000000000007919 */ /* 0x000ea20000002100 */
[----:B------:R-:W-:Y:S01]  /*0040*/  BSSY.RECONVERGENT B0, `(.L_x_17) ;  /* 0x0000020000007945 */ /* 0x000fe20003800200 */
[----:B-1----:R-:W-:-:S04]  /*0050*/  USHF.L.U32 UR7, UR9, 0x7, URZ ;  /* 0x0000000709077899 */ /* 0x002fc800080006ff */
[----:B0-----:R-:W-:-:S04]  /*0060*/  UIMAD UR4, UR7, UR14, URZ ;  /* 0x0000000e070472a4 */ /* 0x001fc8000f8e02ff */
[----:B------:R-:W-:-:S04]  /*0070*/  UIADD3 UR6, UPT, UPT, -UR4, UR8, URZ ;  /* 0x0000000804067290 */ /* 0x000fc8000fffe1ff */
[----:B------:R-:W-:Y:S01]  /*0080*/  UISETP.LT.AND UP0, UPT, UR7, UR6, UPT ;  /* 0x000000060700728c */ /* 0x000fe2000bf01270 */
[----:B--2---:R-:W-:-:S03]  /*0090*/  IMAD.SHL.U32 R4, R0, 0x80, RZ ;  /* 0x0000008000047824 */ /* 0x004fc600078e00ff */
[----:B------:R-:W-:-:S04]  /*00a0*/  USEL UR8, UR7, UR6, UP0 ;  /* 0x0000000607087287 */ /* 0x000fc80008000000 */
[----:B------:R-:W-:-:S06]  /*00b0*/  USHF.L.U32 UR5, UR8, 0x3, URZ ;  /* 0x0000000308057899 */ /* 0x000fcc00080006ff */
[----:B------:R-:W-:-:S13]  /*00c0*/  ISETP.GE.AND P0, PT, R4, UR5, PT ;  /* 0x0000000504007c0c */ /* 0x000fda000bf06270 */
[----:B------:R-:W-:Y:S05]  /*00d0*/  @P0 BRA `(.L_x_18) ;  /* 0x0000000000580947 */ /* 0x000fea0003800000 */
[----:B------:R-:W0:Y:S01]  /*00e0*/  LDC.64 R2, c[0x0][0x398] ;  /* 0x0000e600ff027b82 */ /* 0x000e220000000a00 */
[----:B------:R-:W-:Y:S01]  /*00f0*/  IMAD.U32 R7, RZ, RZ, UR4 ;  /* 0x00000004ff077e24 */ /* 0x000fe2000f8e00ff */
[----:B------:R-:W-:Y:S01]  /*0100*/  BSSY.RECONVERGENT B1, `(.L_x_19) ;  /* 0x000000a000017945 */ /* 0x000fe20003800200 */
[----:B------:R-:W-:Y:S01]  /*0110*/  MOV R5, R4 ;  /* 0x0000000400057202 */ /* 0x000fe20000000f00 */
[----:B0-----:R-:W-:-:S04]  /*0120*/  IMAD.WIDE.U32 R2, R0, 0x80, R2 ;  /* 0x0000008000027825 */ /* 0x001fc800078e0002 */
[----:B------:R-:W-:-:S07]  /*0130*/  IMAD.WIDE R2, R7, 0x8, R2 ;  /* 0x0000000807027825 */ /* 0x000fce00078e0202 */
.L_x_20:
[----:B------:R-:W-:Y:S01]  /*0140*/  VIADD R5, R5, 0x4000 ;  /* 0x0000400005057836 */ /* 0x000fe20000000000 */
[----:B------:R0:W-:Y:S04]  /*0150*/  CCTL.E.PF2 [R2] ;  /* 0x000000000200798f */ /* 0x0001e80000800100 */
[----:B------:R-:W-:Y:S02]  /*0160*/  ISETP.GE.AND P0, PT, R5, UR5, PT ;  /* 0x0000000505007c0c */ /* 0x000fe4000bf06270 */
[----:B0-----:R-:W-:-:S05]  /*0170*/  IADD3 R2, P1, PT, R2, 0x4000, RZ ;  /* 0x0000400002027810 */ /* 0x001fca0007f3e0ff */
[----:B------:R-:W-:-:S06]  /*0180*/  IMAD.X R3, RZ, RZ, R3, P1 ;  /* 0x000000ffff037224 */ /* 0x000fcc00008e0603 */
[----:B------:R-:W-:Y:S05]  /*0190*/  @!P0 BRA `(.L_x_20) ;  /* 0xfffffffc00e88947 */ /* 0x000fea000383ffff */
[----:B------:R-:W-:Y:S05]  /*01a0*/  BSYNC.RECONVERGENT B1 ;  /* 0x0000000000017941 */ /* 0x000fea0003800200 */
.L_x_19:
[----:B------:R-:W0:Y:S02]  /*01b0*/  LDC.64 R2, c[0x0][0x3a8] ;  /* 0x0000ea00ff027b82 */ /* 0x000e240000000a00 */
[----:B0-----:R-:W-:-:S04]  /*01c0*/  IMAD.WIDE.U32 R2, R0, 0x80, R2 ;  /* 0x0000008000027825 */ /* 0x001fc800078e0002 */
[----:B------:R-:W-:-:S07]  /*01d0*/  IMAD.WIDE R2, R7, 0x8, R2 ;  /* 0x0000000807027825 */ /* 0x000fce00078e0202 */
.L_x_21:
[----:B------:R-:W-:Y:S01]  /*01e0*/  IADD3 R4, PT, PT, R4, 0x4000, RZ ;  /* 0x0000400004047810 */ /* 0x000fe20007ffe0ff */
[----:B------:R0:W-:Y:S03]  /*01f0*/  CCTL.E.PF2 [R2] ;  /* 0x000000000200798f */ /* 0x0001e60000800100 */
[----:B------:R-:W-:Y:S02]  /*0200*/  ISETP.GE.AND P0, PT, R4, UR5, PT ;  /* 0x0000000504007c0c */ /* 0x000fe4000bf06270 */
[----:B0-----:R-:W-:-:S05]  /*0210*/  IADD3 R2, P1, PT, R2, 0x4000, RZ ;  /* 0x0000400002027810 */ /* 0x001fca0007f3e0ff */
[----:B------:R-:W-:-:S06]  /*0220*/  IMAD.X R3, RZ, RZ, R3, P1 ;  /* 0x000000ffff037224 */ /* 0x000fcc00008e0603 */
[----:B------:R-:W-:Y:S05]  /*0230*/  @!P0 BRA `(.L_x_21) ;  /* 0xfffffffc00e88947 */ /* 0x000fea000383ffff */
.L_x_18:
[----:B------:R-:W-:Y:S05]  /*0240*/  BSYNC.RECONVERGENT B0 ;  /* 0x0000000000007941 */ /* 0x000fea0003800200 */
.L_x_17:
[----:B------:R-:W0:Y:S01]  /*0250*/  LDCU.64 UR12, c[0x0][0x390] ;  /* 0x00007200ff0c77ac */ /* 0x000e220008000a00 */
[----:B------:R-:W-:Y:S01]  /*0260*/  UIMAD.WIDE UR4, UR4, 0x8, URZ ;  /* 0x00000008040478a5 */ /* 0x000fe2000f8e02ff */
[----:B------:R-:W1:Y:S01]  /*0270*/  LDCU.64 UR20, c[0x0][0x358] ;  /* 0x00006b00ff1477ac */ /* 0x000e620008000a00 */
[----:B------:R-:W2:Y:S02]  /*0280*/  LDCU.64 UR10, c[0x0][0x3a8] ;  /* 0x00007500ff0a77ac */ /* 0x000ea40008000a00 */
[----:B0-----:R-:W-:-:S04]  /*0290*/  UIADD3 UR15, UP0, UPT, UR4, UR12, URZ ;  /* 0x0000000c040f7290 */ /* 0x001fc8000ff1e0ff */
[----:B------:R-:W-:Y:S02]  /*02a0*/  UIADD3.X UR16, UPT, UPT, UR5, UR13, URZ, UP0, !UPT ;  /* 0x0000000d05107290 */ /* 0x000fe400087fe4ff */
[----:B------:R-:W-:Y:S01]  /*02b0*/  UISETP.GT.AND UP0, UPT, UR7, UR6, UPT ;  /* 0x000000060700728c */ /* 0x000fe2000bf04270 */
[----:B------:R-:W-:-:S03]  /*02c0*/  MOV R2, UR15 ;  /* 0x0000000f00027c02 */ /* 0x000fc60008000f00 */
[----:B------:R-:W-:-:S05]  /*02d0*/  IMAD.U32 R3, RZ, RZ, UR16 ;  /* 0x00000010ff037e24 */ /* 0x000fca000f8e00ff */
[----:B-12---:R-:W-:Y:S05]  /*02e0*/  BRA.U UP0, `(.L_x_22) ;  /* 0x0000000900647547 */ /* 0x006fea000b800000 */
[----:B------:R-:W-:-:S06]  /*02f0*/  UISETP.GE.AND UP0, UPT, UR9, 0x1, UPT ;  /* 0x000000010900788c */ /* 0x000fcc000bf06270 */
[----:B------:R-:W-:-:S13]  /*0300*/  PLOP3.LUT P0, PT, PT, PT, UP0, 0x80, 0x8 ;  /* 0x000000000008781c */ /* 0x000fda0003f0f008 */
[----:B------:R-:W-:Y:S05]  /*0310*/  @!P0 EXIT ;  /* 0x000000000000894d */ /* 0x000fea0003800000 */
[----:B------:R-:W-:Y:S01]  /*0320*/  UISETP.GE.U32.AND UP0, UPT, UR9, 0x8, UPT ;  /* 0x000000080900788c */ /* 0x000fe2000bf06070 */
[----:B------:R-:W-:-:S08]  /*0330*/  HFMA2 R13, -RZ, RZ, 0, 0 ;  /* 0x00000000ff0d7431 */ /* 0x000fd000000001ff */
[----:B------:R-:W-:Y:S05]  /*0340*/  BRA.U !UP0, `(.L_x_23) ;  /* 0x0000000508387547 */ /* 0x000fea000b800000 */
[----:B------:R-:W0:Y:S01]  /*0350*/  LDC.64 R4, c[0x0][0x3a8] ;  /* 0x0000ea00ff047b82 */ /* 0x000e220000000a00 */
[----:B------:R-:W1:Y:S01]  /*0360*/  LDCU.128 UR16, c[0x0][0x390] ;  /* 0x00007200ff1077ac */ /* 0x000e620008000c00 */
[----:B------:R-:W-:Y:S01]  /*0370*/  UMOV UR7, UR4 ;  /* 0x0000000400077c82 */ /* 0x000fe20008000000 */
[----:B------:R-:W-:Y:S01]  /*0380*/  UMOV UR8, UR5 ;  /* 0x0000000500087c82 */ /* 0x000fe20008000000 */
[----:B------:R-:W-:Y:S02]  /*0390*/  UIADD3 UR4, UP0, UPT, UR7, 0xc00, URZ ;  /* 0x00000c0007047890 */ /* 0x000fe4000ff1e0ff */
[----:B------:R-:W-:Y:S02]  /*03a0*/  ULOP3.LUT UR6, UR9, 0x7ffffff8, URZ, 0xc0, !UPT ;  /* 0x7ffffff809067892 */ /* 0x000fe4000f8ec0ff */
[----:B------:R-:W-:Y:S02]  /*03b0*/  UIADD3.X UR5, UPT, UPT, URZ, UR8, URZ, UP0, !UPT ;  /* 0x00000008ff057290 */ /* 0x000fe400087fe4ff */
[----:B------:R-:W-:-:S02]  /*03c0*/  UIADD3 UR10, UP0, UPT, UR4, UR10, URZ ;  /* 0x0000000a040a7290 */ /* 0x000fc4000ff1e0ff */
[----:B------:R-:W-:Y:S02]  /*03d0*/  UIADD3 UR12, UP1, UPT, UR4, UR12, URZ ;  /* 0x0000000c040c7290 */ /* 0x000fe4000ff3e0ff */
[----:B------:R-:W-:Y:S01]  /*03e0*/  UIMAD UR4, UR14, UR9, URZ ;  /* 0x000000090e0472a4 */ /* 0x000fe2000f8e02ff */
[----:B-1----:R-:W-:Y:S01]  /*03f0*/  MOV R7, UR17 ;  /* 0x0000001100077c02 */ /* 0x002fe20008000f00 */
[----:B------:R-:W-:Y:S01]  /*0400*/  IMAD.U32 R6, RZ, RZ, UR16 ;  /* 0x00000010ff067e24 */ /* 0x000fe2000f8e00ff */
[----:B------:R-:W-:Y:S01]  /*0410*/  MOV R9, UR19 ;  /* 0x0000001300097c02 */ /* 0x000fe20008000f00 */
[----:B------:R-:W-:Y:S01]  /*0420*/  IMAD.U32 R8, RZ, RZ, UR18 ;  /* 0x00000012ff087e24 */ /* 0x000fe2000f8e00ff */
[----:B------:R-:W-:Y:S01]  /*0430*/  USHF.L.U32 UR4, UR4, 0x7, URZ ;  /* 0x0000000704047899 */ /* 0x000fe200080006ff */
[C---:B0-----:R-:W-:Y:S01]  /*0440*/  IMAD.WIDE.U32 R4, R0.reuse, 0x8, R4 ;  /* 0x0000000800047825 */ /* 0x041fe200078e0004 */
[----:B------:R-:W-:Y:S02]  /*0450*/  UIADD3.X UR11, UPT, UPT, UR5, UR11, URZ, UP0, !UPT ;  /* 0x0000000b050b7290 */ /* 0x000fe400087fe4ff */
[----:B------:R-:W-:Y:S01]  /*0460*/  UIADD3.X UR13, UPT, UPT, UR5, UR13, URZ, UP1, !UPT ;  /* 0x0000000d050d7290 */ /* 0x000fe20008ffe4ff */
[C---:B------:R-:W-:Y:S01]  /*0470*/  IMAD.WIDE.U32 R6, R0.reuse, 0x8, R6 ;  /* 0x0000000800067825 */ /* 0x040fe200078e0006 */
[----:B------:R-:W0:Y:S03]  /*0480*/  LDCU.64 UR22, c[0x0][0x388] ;  /* 0x00007100ff1677ac */ /* 0x000e260008000a00 */
[----:B------:R-:W-:Y:S01]  /*0490*/  IMAD.WIDE.U32 R8, R0, 0x8, R8 ;  /* 0x0000000800087825 */ /* 0x000fe200078e0008 */
[----:B------:R-:W-:-:S02]  /*04a0*/  UIMAD.WIDE UR4, UR4, 0x8, UR18 ;  /* 0x00000008040478a5 */ /* 0x000fc4000f8e0212 */
[----:B------:R-:W-:Y:S01]  /*04b0*/  UIADD3 UR6, UPT, UPT, -UR6, URZ, URZ ;  /* 0x000000ff06067290 */ /* 0x000fe2000fffe1ff */
[----:B------:R-:W-:-:S11]  /*04c0*/  VIADD R0, R0, 0x80 ;  /* 0x0000008000007836 */ /* 0x000fd60000000000 */
.L_x_24:
[----:B---3--:R-:W-:Y:S02]  /*04d0*/  IADD3 R18, P0, PT, R8, UR7, RZ ;  /* 0x0000000708127c10 */ /* 0x008fe4000ff1e0ff */
[----:B------:R-:W-:Y:S02]  /*04e0*/  IADD3 R20, P1, PT, R4, UR7, RZ ;  /* 0x0000000704147c10 */ /* 0x000fe4000ff3e0ff */
[----:B------:R-:W-:Y:S02]  /*04f0*/  IADD3.X R19, PT, PT, R9, UR8, RZ, P0, !PT ;  /* 0x0000000809137c10 */ /* 0x000fe400087fe4ff */
[----:B------:R-:W-:-:S03]  /*0500*/  IADD3.X R21, PT, PT, R5, UR8, RZ, P1, !PT ;  /* 0x0000000805157c10 */ /* 0x000fc60008ffe4ff */
[----:B------:R-:W0:Y:S04]  /*0510*/  LDG.E.64 R10, desc[UR20][R18.64] ;  /* 0x00000014120a7981 */ /* 0x000e28000c1e1b00 */
[----:B------:R-:W0:Y:S01]  /*0520*/  LDG.E.64 R12, desc[UR20][R20.64] ;  /* 0x00000014140c7981 */ /* 0x000e22000c1e1b00 */
[----:B------:R-:W-:Y:S01]  /*0530*/  IADD3 R24, P0, PT, R6, UR7, RZ ;  /* 0x0000000706187c10 */ /* 0x000fe2000ff1e0ff */
[----:B------:R-:W-:Y:S01]  /*0540*/  IMAD.U32 R15, RZ, RZ, UR11 ;  /* 0x0000000bff0f7e24 */ /* 0x000fe2000f8e00ff */
[----:B------:R-:W-:Y:S02]  /*0550*/  MOV R14, UR10 ;  /* 0x0000000a000e7c02 */ /* 0x000fe40008000f00 */
[----:B------:R-:W-:Y:S02]  /*0560*/  MOV R23, 0x8 ;  /* 0x0000000800177802 */ /* 0x000fe40000000f00 */
[----:B------:R-:W-:Y:S01]  /*0570*/  IADD3.X R25, PT, PT, R7, UR8, RZ, P0, !PT ;  /* 0x0000000807197c10 */ /* 0x000fe200087fe4ff */
[----:B0-----:R-:W-:-:S02]  /*0580*/  DFMA R16, R10, UR22, R12 ;  /* 0x000000160a107c2b */ /* 0x001fc4000800000c */
[----:B------:R-:W-:-:S04]  /*0590*/  IMAD.WIDE R12, R0, R23, UR4 ;  /* 0x00000004000c7e25 */ /* 0x000fc8000f8e0217 */
[----:B------:R-:W-:Y:S01]  /*05a0*/  IMAD.WIDE R10, R0, 0x8, R14 ;  /* 0x00000008000a7825 */ /* 0x000fe200078e020e */
[----:B------:R0:W-:Y:S04]  /*05b0*/  STG.E.64 desc[UR20][R24.64], R16 ;  /* 0x0000001018007986 */ /* 0x0001e8000c101b14 */
[----:B------:R-:W2:Y:S04]  /*05c0*/  LDG.E.64 R14, desc[UR20][R12.64] ;  /* 0x000000140c0e7981 */ /* 0x000ea8000c1e1b00 */
[----:B------:R-:W2:Y:S01]  /*05d0*/  LDG.E.64 R18, desc[UR20][R10.64+-0xc00] ;  /* 0xfff400140a127981 */ /* 0x000ea2000c1e1b00 */
[----:B------:R-:W-:Y:S01]  /*05e0*/  MOV R21, UR13 ;  /* 0x0000000d00157c02 */ /* 0x000fe20008000f00 */
[----:B------:R-:W-:Y:S01]  /*05f0*/  IMAD.U32 R20, RZ, RZ, UR12 ;  /* 0x0000000cff147e24 */ /* 0x000fe2000f8e00ff */
[----:B--2---:R-:W-:-:S03]  /*0600*/  DFMA R18, R14, UR22, R18 ;  /* 0x000000160e127c2b */ /* 0x004fc60008000012 */
[----:B------:R-:W-:-:S05]  /*0610*/  IMAD.WIDE R14, R0, 0x8, R20 ;  /* 0x00000008000e7825 */ /* 0x000fca00078e0214 */
[----:B------:R1:W-:Y:S04]  /*0620*/  STG.E.64 desc[UR20][R14.64+-0xc00], R18 ;  /* 0xfff400120e007986 */ /* 0x0003e8000c101b14 */
[----:B------:R-:W2:Y:S04]  /*0630*/  LDG.E.64 R20, desc[UR20][R12.64+0x400] ;  /* 0x000400140c147981 */ /* 0x000ea8000c1e1b00 */
[----:B------:R-:W2:Y:S02]  /*0640*/  LDG.E.64 R22, desc[UR20][R10.64+-0x800] ;  /* 0xfff800140a167981 */ /* 0x000ea4000c1e1b00 */
[----:B--2---:R-:W-:-:S07]  /*0650*/  DFMA R20, R20, UR22, R22 ;  /* 0x0000001614147c2b */ /* 0x004fce0008000016 */
[----:B------:R2:W-:Y:S04]  /*0660*/  STG.E.64 desc[UR20][R14.64+-0x800], R20 ;  /* 0xfff800140e007986 */ /* 0x0005e8000c101b14 */
[----:B0-----:R-:W3:Y:S04]  /*0670*/  LDG.E.64 R16, desc[UR20][R12.64+0x800] ;  /* 0x000800140c107981 */ /* 0x001ee8000c1e1b00 */
[----:B------:R-:W3:Y:S02]  /*0680*/  LDG.E.64 R22, desc[UR20][R10.64+-0x400] ;  /* 0xfffc00140a167981 */ /* 0x000ee4000c1e1b00 */
[----:B---3--:R-:W-:-:S07]  /*0690*/  DFMA R16, R16, UR22, R22 ;  /* 0x0000001610107c2b */ /* 0x008fce0008000016 */
[----:B------:R0:W-:Y:S04]  /*06a0*/  STG.E.64 desc[UR20][R14.64+-0x400], R16 ;  /* 0xfffc00100e007986 */ /* 0x0001e8000c101b14 */
[----:B------:R-:W3:Y:S04]  /*06b0*/  LDG.E.64 R22, desc[UR20][R12.64+0xc00] ;  /* 0x000c00140c167981 */ /* 0x000ee8000c1e1b00 */
[----:B------:R-:W3:Y:S02]  /*06c0*/  LDG.E.64 R24, desc[UR20][R10.64] ;  /* 0x000000140a187981 */ /* 0x000ee4000c1e1b00 */
[----:B---3--:R-:W-:-:S07]  /*06d0*/  DFMA R22, R22, UR22, R24 ;  /* 0x0000001616167c2b */ /* 0x008fce0008000018 */
[----:B------:R3:W-:Y:S04]  /*06e0*/  STG.E.64 desc[UR20][R14.64], R22 ;  /* 0x000000160e007986 */ /* 0x0007e8000c101b14 */
[----:B-1----:R-:W4:Y:S04]  /*06f0*/  LDG.E.64 R18, desc[UR20][R12.64+0x1000] ;  /* 0x001000140c127981 */ /* 0x002f28000c1e1b00 */
[----:B------:R-:W4:Y:S02]  /*0700*/  LDG.E.64 R24, desc[UR20][R10.64+0x400] ;  /* 0x000400140a187981 */ /* 0x000f24000c1e1b00 */
[----:B----4-:R-:W-:-:S07]  /*0710*/  DFMA R18, R18, UR22, R24 ;  /* 0x0000001612127c2b */ /* 0x010fce0008000018 */
[----:B------:R3:W-:Y:S04]  /*0720*/  STG.E.64 desc[UR20][R14.64+0x400], R18 ;  /* 0x000400120e007986 */ /* 0x0007e8000c101b14 */
[----:B--2---:R-:W2:Y:S04]  /*0730*/  LDG.E.64 R20, desc[UR20][R12.64+0x1400] ;  /* 0x001400140c147981 */ /* 0x004ea8000c1e1b00 */
[----:B------:R-:W2:Y:S02]  /*0740*/  LDG.E.64 R24, desc[UR20][R10.64+0x800] ;  /* 0x000800140a187981 */ /* 0x000ea4000c1e1b00 */
[----:B--2---:R-:W-:-:S07]  /*0750*/  DFMA R20, R20, UR22, R24 ;  /* 0x0000001614147c2b */ /* 0x004fce0008000018 */
[----:B------:R3:W-:Y:S04]  /*0760*/  STG.E.64 desc[UR20][R14.64+0x800], R20 ;  /* 0x000800140e007986 */ /* 0x0007e8000c101b14 */
[----:B0-----:R-:W2:Y:S04]  /*0770*/  LDG.E.64 R16, desc[UR20][R12.64+0x1800] ;  /* 0x001800140c107981 */ /* 0x001ea8000c1e1b00 */
[----:B------:R-:W2:Y:S01]  /*0780*/  LDG.E.64 R24, desc[UR20][R10.64+0xc00] ;  /* 0x000c00140a187981 */ /* 0x000ea2000c1e1b00 */
[----:B------:R-:W-:Y:S01]  /*0790*/  UIADD3 UR7, UP0, UPT, UR7, 0x2000, URZ ;  /* 0x0000200007077890 */ /* 0x000fe2000ff1e0ff */
[----:B------:R-:W-:Y:S01]  /*07a0*/  VIADD R0, R0, 0x400 ;  /* 0x0000040000007836 */ /* 0x000fe20000000000 */
[----:B------:R-:W-:-:S02]  /*07b0*/  UIADD3 UR6, UPT, UPT, UR6, 0x8, URZ ;  /* 0x0000000806067890 */ /* 0x000fc4000fffe0ff */
[----:B------:R-:W-:Y:S02]  /*07c0*/  UIADD3.X UR8, UPT, UPT, URZ, UR8, URZ, UP0, !UPT ;  /* 0x00000008ff087290 */ /* 0x000fe400087fe4ff */
[----:B------:R-:W-:Y:S01]  /*07d0*/  UISETP.NE.AND UP0, UPT, UR6, URZ, UPT ;  /* 0x000000ff0600728c */ /* 0x000fe2000bf05270 */
[----:B--2---:R-:W-:-:S07]  /*07e0*/  DFMA R16, R16, UR22, R24 ;  /* 0x0000001610107c2b */ /* 0x004fce0008000018 */
[----:B------:R3:W-:Y:S01]  /*07f0*/  STG.E.64 desc[UR20][R14.64+0xc00], R16 ;  /* 0x000c00100e007986 */ /* 0x0007e2000c101b14 */
[----:B------:R-:W-:Y:S05]  /*0800*/  BRA.U UP0, `(.L_x_24) ;  /* 0xfffffffd00307547 */ /* 0x000fea000b83ffff */
[----:B------:R-:W0:Y:S02]  /*0810*/  LDC R13, c[0x0][0x384] ;  /* 0x0000e100ff0d7b82 */ /* 0x000e240000000800 */
[----:B0-----:R-:W-:-:S07]  /*0820*/  LOP3.LUT R13, R13, 0x7ffffff8, RZ, 0xc0, !PT ;  /* 0x7ffffff80d0d7812 */ /* 0x001fce00078ec0ff */
.L_x_23:
[----:B------:R-:W0:Y:S02]  /*0830*/  LDC R12, c[0x0][0x384] ;  /* 0x0000e100ff0c7b82 */ /* 0x000e240000000800 */
[----:B0-----:R-:W-:-:S13]  /*0840*/  LOP3.LUT P0, R5, R12, 0x7, RZ, 0xc0, !PT ;  /* 0x000000070c057812 */ /* 0x001fda000780c0ff */
[----:B------:R-:W-:Y:S05]  /*0850*/  @!P0 EXIT ;  /* 0x000000000000894d */ /* 0x000fea0003800000 */
[C---:B------:R-:W-:Y:S01]  /*0860*/  SHF.L.U32 R0, R12.reuse, 0x7, RZ ;  /* 0x000000070c007819 */ /* 0x040fe200000006ff */
[----:B------:R-:W0:Y:S01]  /*0870*/  LDCU.64 UR4, c[0x0][0x3a8] ;  /* 0x00007500ff0477ac */ /* 0x000e220008000a00 */
[----:B------:R-:W-:Y:S02]  /*0880*/  ISETP.GE.U32.AND P0, PT, R5, 0x4, PT ;  /* 0x000000040500780c */ /* 0x000fe40003f06070 */
[----:B---3--:R-:W-:Y:S01]  /*0890*/  LOP3.LUT R22, R12, 0x3, RZ, 0xc0, !PT ;  /* 0x000000030c167812 */ /* 0x008fe200078ec0ff */
[----:B------:R-:W-:Y:S01]  /*08a0*/  IMAD R0, R0, UR14, RZ ;  /* 0x0000000e00007c24 */ /* 0x000fe2000f8e02ff */
[----:B------:R-:W1:Y:S02]  /*08b0*/  LDCU.64 UR6, c[0x0][0x398] ;  /* 0x00007300ff0677ac */ /* 0x000e640008000a00 */
[----:B------:R-:W-:Y:S01]  /*08c0*/  ISETP.NE.AND P1, PT, R22, RZ, PT ;  /* 0x000000ff1600720c */ /* 0x000fe20003f25270 */
[----:B------:R-:W-:Y:S02]  /*08d0*/  IMAD.WIDE R6, R0, 0x8, RZ ;  /* 0x0000000800067825 */ /* 0x000fe400078e02ff */
[----:B------:R-:W2:Y:S01]  /*08e0*/  S2R R0, SR_TID.X ;  /* 0x0000000000007919 */ /* 0x000ea20000002100 */
[----:B0-----:R-:W-:-:S04]  /*08f0*/  IADD3 R4, P2, PT, R6, UR4, RZ ;  /* 0x0000000406047c10 */ /* 0x001fc8000ff5e0ff */
[----:B------:R-:W-:Y:S02]  /*0900*/  IADD3.X R5, PT, PT, R7, UR5, RZ, P2, !PT ;  /* 0x0000000507057c10 */ /* 0x000fe400097fe4ff */
[----:B-1----:R-:W-:-:S04]  /*0910*/  IADD3 R6, P3, PT, R6, UR6, RZ ;  /* 0x0000000606067c10 */ /* 0x002fc8000ff7e0ff */
[----:B------:R-:W-:Y:S01]  /*0920*/  IADD3.X R7, PT, PT, R7, UR7, RZ, P3, !PT ;  /* 0x0000000707077c10 */ /* 0x000fe20009ffe4ff */
[----:B------:R-:W-:Y:S08]  /*0930*/  @!P0 BRA `(.L_x_25) ;  /* 0x0000000000588947 */ /* 0x000ff00003800000 */
[----:B--2---:R-:W-:Y:S01]  /*0940*/  IMAD R19, R13, 0x80, R0 ;  /* 0x000000800d137824 */ /* 0x004fe200078e0200 */
[----:B------:R-:W0:Y:S03]  /*0950*/  LDCU.64 UR4, c[0x0][0x388] ;  /* 0x00007100ff0477ac */ /* 0x000e260008000a00 */
[----:B------:R-:W-:-:S04]  /*0960*/  IMAD.WIDE R10, R19, 0x8, R6 ;  /* 0x00000008130a7825 */ /* 0x000fc800078e0206 */
[C---:B------:R-:W-:Y:S01]  /*0970*/  IMAD.WIDE R8, R19.reuse, 0x8, R4 ;  /* 0x0000000813087825 */ /* 0x040fe200078e0204 */
[----:B------:R-:W0:Y:S04]  /*0980*/  LDG.E.64 R14, desc[UR20][R10.64] ;  /* 0x000000140a0e7981 */ /* 0x000e28000c1e1b00 */
[----:B------:R-:W0:Y:S02]  /*0990*/  LDG.E.64 R16, desc[UR20][R8.64] ;  /* 0x0000001408107981 */ /* 0x000e24000c1e1b00 */
[----:B0-----:R-:W-:Y:S01]  /*09a0*/  DFMA R16, R14, UR4, R16 ;  /* 0x000000040e107c2b */ /* 0x001fe20008000010 */
[----:B------:R-:W-:-:S06]  /*09b0*/  IMAD.WIDE R14, R19, 0x8, R2 ;  /* 0x00000008130e7825 */ /* 0x000fcc00078e0202 */
[----:B------:R0:W-:Y:S04]  /*09c0*/  STG.E.64 desc[UR20][R14.64], R16 ;  /* 0x000000100e007986 */ /* 0x0001e8000c101b14 */
[----:B------:R-:W2:Y:S04]  /*09d0*/  LDG.E.64 R18, desc[UR20][R10.64+0x400] ;  /* 0x000400140a127981 */ /* 0x000ea8000c1e1b00 */
[----:B------:R-:W2:Y:S02]  /*09e0*/  LDG.E.64 R20, desc[UR20][R8.64+0x400] ;  /* 0x0004001408147981 */ /* 0x000ea4000c1e1b00 */
        /* <DEDUP_REMOVED lines=8> */
[----:B------:R-:W-:Y:S01]  /*0a70*/  IADD3 R13, PT, PT, R13, 0x4, RZ ;  /* 0x000000040d0d7810 */ /* 0x000fe20007ffe0ff */
[----:B--2---:R-:W-:-:S07]  /*0a80*/  DFMA R24, R24, UR4, R26 ;  /* 0x0000000418187c2b */ /* 0x004fce000800001a */
[----:B------:R0:W-:Y:S04]  /*0a90*/  STG.E.64 desc[UR20][R14.64+0xc00], R24 ;  /* 0x000c00180e007986 */ /* 0x0001e8000c101b14 */
.L_x_25:
[----:B------:R-:W-:Y:S05]  /*0aa0*/  @!P1 EXIT ;  /* 0x000000000000994d */ /* 0x000fea0003800000 */
[----:B------:R-:W-:Y:S02]  /*0ab0*/  ISETP.NE.AND P0, PT, R22, 0x1, PT ;  /* 0x000000011600780c */ /* 0x000fe40003f05270 */
[----:B------:R-:W-:-:S04]  /*0ac0*/  LOP3.LUT R12, R12, 0x1, RZ, 0xc0, !PT ;  /* 0x000000010c0c7812 */ /* 0x000fc800078ec0ff */
[----:B------:R-:W-:-:S07]  /*0ad0*/  ISETP.NE.U32.AND P1, PT, R12, 0x1, PT ;  /* 0x000000010c00780c */ /* 0x000fce0003f25070 */
[----:B------:R-:W-:Y:S06]  /*0ae0*/  @!P0 BRA `(.L_x_26) ;  /* 0x0000000000388947 */ /* 0x000fec0003800000 */
[----:B0-2---:R-:W-:Y:S01]  /*0af0*/  IMAD R21, R13, 0x80, R0 ;  /* 0x000000800d157824 */ /* 0x005fe200078e0200 */
        /* <DEDUP_REMOVED lines=13> */
.L_x_26:
[----:B------:R-:W-:Y:S05]  /*0bd0*/  @P1 EXIT ;  /* 0x000000000000194d */ /* 0x000fea0003800000 */
[----:B--2---:R-:W-:Y:S01]  /*0be0*/  IMAD R13, R13, 0x80, R0 ;  /* 0x000000800d0d7824 */ /* 0x004fe200078e0200 */
[----:B------:R-:W1:Y:S03]  /*0bf0*/  LDCU.64 UR4, c[0x0][0x388] ;  /* 0x00007100ff0477ac */ /* 0x000e660008000a00 */
[----:B------:R-:W-:-:S04]  /*0c00*/  IMAD.WIDE R6, R13, 0x8, R6 ;  /* 0x000000080d067825 */ /* 0x000fc800078e0206 */
[C---:B------:R-:W-:Y:S02]  /*0c10*/  IMAD.WIDE R4, R13.reuse, 0x8, R4 ;  /* 0x000000080d047825 */ /* 0x040fe400078e0204 */
[----:B------:R-:W1:Y:S04]  /*0c20*/  LDG.E.64 R6, desc[UR20][R6.64] ;  /* 0x0000001406067981 */ /* 0x000e68000c1e1b00 */
[----:B------:R-:W1:Y:S01]  /*0c30*/  LDG.E.64 R4, desc[UR20][R4.64] ;  /* 0x0000001404047981 */ /* 0x000e62000c1e1b00 */
[----:B------:R-:W-:Y:S01]  /*0c40*/  IMAD.WIDE R2, R13, 0x8, R2 ;  /* 0x000000080d027825 */ /* 0x000fe200078e0202 */
[----:B-1----:R-:W-:-:S07]  /*0c50*/  DFMA R8, R6, UR4, R4 ;  /* 0x0000000406087c2b */ /* 0x002fce0008000004 */
[----:B------:R-:W-:Y:S01]  /*0c60*/  STG.E.64 desc[UR20][R2.64], R8 ;  /* 0x0000000802007986 */ /* 0x000fe2000c101b14 */
[----:B------:R-:W-:Y:S05]  /*0c70*/  EXIT ;  /* 0x000000000000794d */ /* 0x000fea0003800000 */
.L_x_22:
[----:B------:R-:W0:Y:S02]  /*0c80*/  LDC R8, c[0x0][0x384] ;  /* 0x0000e100ff087b82 */ /* 0x000e240000000800 */
[----:B0-----:R-:W-:-:S13]  /*0c90*/  ISETP.GE.AND P0, PT, R8, 0x1, PT ;  /* 0x000000010800780c */ /* 0x001fda0003f06270 */
[----:B------:R-:W-:Y:S05]  /*0ca0*/  @!P0 EXIT ;  /* 0x000000000000894d */ /* 0x000fea0003800000 */
[----:B------:R-:W0:Y:S01]  /*0cb0*/  LDCU.64 UR4, c[0x0][0x398] ;  /* 0x00007300ff0477ac */ /* 0x000e220008000a00 */
[C---:B------:R-:W-:Y:S01]  /*0cc0*/  SHF.L.U32 R4, R8.reuse, 0x7, RZ ;  /* 0x0000000708047819 */ /* 0x040fe200000006ff */
[----:B------:R-:W1:Y:S01]  /*0cd0*/  S2R R0, SR_TID.X ;  /* 0x0000000000007919 */ /* 0x000e620000002100 */
[----:B------:R-:W-:Y:S01]  /*0ce0*/  LOP3.LUT R14, R8, 0x7, RZ, 0xc0, !PT ;  /* 0x00000007080e7812 */ /* 0x000fe200078ec0ff */
[----:B------:R-:W2:Y:S01]  /*0cf0*/  LDCU.64 UR6, c[0x0][0x3a8] ;  /* 0x00007500ff0677ac */ /* 0x000ea20008000a00 */
[----:B------:R-:W-:Y:S02]  /*0d00*/  IMAD.MOV.U32 R9, RZ, RZ, RZ ;  /* 0x000000ffff097224 */ /* 0x000fe400078e00ff */
[----:B------:R-:W-:-:S04]  /*0d10*/  IMAD R4, R4, UR14, RZ ;  /* 0x0000000e04047c24 */ /* 0x000fc8000f8e02ff */
[----:B------:R-:W-:-:S03]  /*0d20*/  IMAD.WIDE R6, R4, 0x8, RZ ;  /* 0x0000000804067825 */ /* 0x000fc600078e02ff */
[----:B0-----:R-:W-:-:S04]  /*0d30*/  IADD3 R4, P0, PT, R6, UR4, RZ ;  /* 0x0000000406047c10 */ /* 0x001fc8000ff1e0ff */
[----:B------:R-:W-:Y:S02]  /*0d40*/  IADD3.X R5, PT, PT, R7, UR5, RZ, P0, !PT ;  /* 0x0000000507057c10 */ /* 0x000fe400087fe4ff */
[----:B------:R-:W-:Y:S02]  /*0d50*/  ISETP.GE.U32.AND P0, PT, R8, 0x8, PT ;  /* 0x000000080800780c */ /* 0x000fe40003f06070 */
[----:B--2---:R-:W-:-:S04]  /*0d60*/  IADD3 R6, P1, PT, R6, UR6, RZ ;  /* 0x0000000606067c10 */ /* 0x004fc8000ff3e0ff */
[----:B------:R-:W-:-:S07]  /*0d70*/  IADD3.X R7, PT, PT, R7, UR7, RZ, P1, !PT ;  /* 0x0000000707077c10 */ /* 0x000fce0008ffe4ff */
[----:B-1----:R-:W-:Y:S05]  /*0d80*/  @!P0 BRA `(.L_x_27) ;  /* 0x0000000400188947 */ /* 0x002fea0003800000 */
[----:B------:R-:W-:Y:S01]  /*0d90*/  LOP3.LUT R9, R8, 0x7ffffff8, RZ, 0xc0, !PT ;  /* 0x7ffffff808097812 */ /* 0x000fe200078ec0ff */
[----:B------:R-:W0:Y:S01]  /*0da0*/  LDCU.64 UR4, c[0x0][0x388] ;  /* 0x00007100ff0477ac */ /* 0x000e220008000a00 */
[----:B------:R-:W-:-:S07]  /*0db0*/  MOV R8, RZ ;  /* 0x000000ff00087202 */ /* 0x000fce0000000f00 */
.L_x_30:
[----:B------:R-:W-:-:S05]  /*0dc0*/  IMAD R15, R8, 0x80, R0 ;  /* 0x00000080080f7824 */ /* 0x000fca00078e0200 */
[----:B------:R-:W-:-:S13]  /*0dd0*/  ISETP.GE.AND P0, PT, R15, UR8, PT ;  /* 0x000000080f007c0c */ /* 0x000fda000bf06270 */
[C---:B------:R-:W-:Y:S01]  /*0de0*/  @!P0 IMAD.WIDE.U32 R20, R15.reuse, 0x8, R4 ;  /* 0x000000080f148825 */ /* 0x040fe200078e0004 */
[----:B-1----:R-:W1:Y:S03]  /*0df0*/  @!P0 LDC.64 R26, c[0x0][0x388] ;  /* 0x0000e200ff1a8b82 */ /* 0x002e660000000a00 */
[C---:B------:R-:W-:Y:S02]  /*0e00*/  @!P0 IMAD.WIDE.U32 R24, R15.reuse, 0x8, R6 ;  /* 0x000000080f188825 */ /* 0x040fe400078e0006 */
[----:B------:R-:W1:Y:S04]  /*0e10*/  @!P0 LDG.E.64 R20, desc[UR20][R20.64] ;  /* 0x0000001414148981 */ /* 0x000e68000c1e1b00 */
[----:B------:R-:W1:Y:S01]  /*0e20*/  @!P0 LDG.E.64 R24, desc[UR20][R24.64] ;  /* 0x0000001418188981 */ /* 0x000e62000c1e1b00 */
[C---:B------:R-:W-:Y:S01]  /*0e30*/  IADD3 R17, PT, PT, R15.reuse, 0x80, RZ ;  /* 0x000000800f117810 */ /* 0x040fe20007ffe0ff */
[----:B------:R-:W-:-:S03]  /*0e40*/  @!P0 IMAD.WIDE.U32 R28, R15, 0x8, R2 ;  /* 0x000000080f1c8825 */ /* 0x000fc600078e0002 */
[C---:B------:R-:W-:Y:S01]  /*0e50*/  ISETP.GE.AND P1, PT, R17.reuse, UR8, PT ;  /* 0x0000000811007c0c */ /* 0x040fe2000bf26270 */
        /* <DEDUP_REMOVED lines=8> */
[----:B------:R-:W-:Y:S01]  /*0ee0*/  ISETP.GE.AND P0, PT, R16, UR8, PT ;  /* 0x0000000810007c0c */ /* 0x000fe2000bf06270 */
[----:B------:R-:W-:Y:S01]  /*0ef0*/  IMAD.WIDE R16, R17, 0x8, R2 ;  /* 0x0000000811107825 */ /* 0x000fe200078e0202 */
[----:B-1----:R-:W-:-:S11]  /*0f00*/  @!P1 DFMA R24, R18, R20, R22 ;  /* 0x000000141218922b */ /* 0x002fd60000000016 */
[----:B------:R-:W1:Y:S01]  /*0f10*/  @!P0 LDC.64 R20, c[0x0][0x388] ;  /* 0x0000e200ff148b82 */ /* 0x000e620000000a00 */
[----:B------:R3:W-:Y:S04]  /*0f20*/  @!P1 STG.E.64 desc[UR20][R16.64], R24 ;  /* 0x0000001810009986 */ /* 0x0007e8000c101b14 */
[----:B------:R-:W1:Y:S04]  /*0f30*/  @!P0 LDG.E.64 R18, desc[UR20][R10.64+0x400] ;  /* 0x000400140a128981 */ /* 0x000e68000c1e1b00 */
[----:B------:R-:W1:Y:S01]  /*0f40*/  @!P0 LDG.E.64 R22, desc[UR20][R12.64+0x400] ;  /* 0x000400140c168981 */ /* 0x000e62000c1e1b00 */
[----:B--2---:R-:W-:-:S04]  /*0f50*/  IADD3 R26, PT, PT, R15, 0x180, RZ ;  /* 0x000001800f1a7810 */ /* 0x004fc80007ffe0ff */
[----:B------:R-:W-:Y:S01]  /*0f60*/  ISETP.GE.AND P1, PT, R26, UR8, PT ;  /* 0x000000081a007c0c */ /* 0x000fe2000bf26270 */
[----:B-1----:R-:W-:-:S12]  /*0f70*/  @!P0 DFMA R26, R18, R20, R22 ;  /* 0x00000014121a822b */ /* 0x002fd80000000016 */
[----:B------:R-:W1:Y:S01]  /*0f80*/  @!P1 LDC.64 R20, c[0x0][0x388] ;  /* 0x0000e200ff149b82 */ /* 0x000e620000000a00 */
[----:B------:R2:W-:Y:S04]  /*0f90*/  @!P0 STG.E.64 desc[UR20][R16.64+0x400], R26 ;  /* 0x0004001a10008986 */ /* 0x0005e8000c101b14 */
[----:B------:R-:W1:Y:S04]  /*0fa0*/  @!P1 LDG.E.64 R18, desc[UR20][R10.64+0x800] ;  /* 0x000800140a129981 */ /* 0x000e68000c1e1b00 */
[----:B------:R-:W1:Y:S01]  /*0fb0*/  @!P1 LDG.E.64 R22, desc[UR20][R12.64+0x800] ;  /* 0x000800140c169981 */ /* 0x000e62000c1e1b00 */
[----:B---3--:R-:W-:-:S05]  /*0fc0*/  VIADD R24, R15, 0x200 ;  /* 0x000002000f187836 */ /* 0x008fca0000000000 */
[----:B------:R-:W-:Y:S01]  /*0fd0*/  ISETP.GE.AND P0, PT, R24, UR8, PT ;  /* 0x0000000818007c0c */ /* 0x000fe2000bf06270 */
[----:B-1----:R-:W-:-:S12]  /*0fe0*/  @!P1 DFMA R24, R18, R20, R22 ;  /* 0x000000141218922b */ /* 0x002fd80000000016 */
        /* <DEDUP_REMOVED lines=12> */
[----:B------:R-:W-:-:S13]  /*10b0*/  ISETP.GE.AND P0, PT, R24, UR8, PT ;  /* 0x0000000818007c0c */ /* 0x000fda000bf06270 */
[----:B------:R-:W3:Y:S01]  /*10c0*/  @!P0 LDC.64 R24, c[0x0][0x388] ;  /* 0x0000e200ff188b82 */ /* 0x000ee20000000a00 */
[----:B-1----:R-:W-:-:S07]  /*10d0*/  @!P1 DFMA R18, R18, R20, R22 ;  /* 0x000000141212922b */ /* 0x002fce0000000016 */
[----:B------:R2:W-:Y:S04]  /*10e0*/  @!P1 STG.E.64 desc[UR20][R16.64+0x1000], R18 ;  /* 0x0010001210009986 */ /* 0x0005e8000c101b14 */
[----:B------:R-:W3:Y:S04]  /*10f0*/  @!P0 LDG.E.64 R20, desc[UR20][R10.64+0x1400] ;  /* 0x001400140a148981 */ /* 0x000ee8000c1e1b00 */
[----:B------:R-:W3:Y:S01]  /*1100*/  @!P0 LDG.E.64 R22, desc[UR20][R12.64+0x1400] ;  /* 0x001400140c168981 */ /* 0x000ee2000c1e1b00 */
[----:B------:R-:W-:Y:S01]  /*1110*/  IADD3 R15, PT, PT, R15, 0x380, RZ ;  /* 0x000003800f0f7810 */ /* 0x000fe20007ffe0ff */
[----:B------:R-:W-:Y:S01]  /*1120*/  VIADD R8, R8, 0x8 ;  /* 0x0000000808087836 */ /* 0x000fe20000000000 */
[----:B------:R-:W-:Y:S04]  /*1130*/  BSSY.RECONVERGENT B0, `(.L_x_28) ;  /* 0x000000a000007945 */ /* 0x000fe80003800200 */
[----:B------:R-:W-:Y:S01]  /*1140*/  ISETP.NE.AND P1, PT, R8, R9, PT ;  /* 0x000000090800720c */ /* 0x000fe20003f25270 */
[----:B---3--:R-:W-:-:S07]  /*1150*/  @!P0 DFMA R20, R20, R24, R22 ;  /* 0x000000181414822b */ /* 0x008fce0000000016 */
[----:B------:R2:W-:Y:S01]  /*1160*/  @!P0 STG.E.64 desc[UR20][R16.64+0x1400], R20 ;  /* 0x0014001410008986 */ /* 0x0005e2000c101b14 */
[----:B------:R-:W-:-:S13]  /*1170*/  ISETP.GE.AND P0, PT, R15, UR8, PT ;  /* 0x000000080f007c0c */ /* 0x000fda000bf06270 */
[----:B--2---:R-:W-:Y:S05]  /*1180*/  @P0 BRA `(.L_x_29) ;  /* 0x0000000000100947 */ /* 0x004fea0003800000 */
[----:B------:R-:W0:Y:S04]  /*1190*/  LDG.E.64 R10, desc[UR20][R10.64+0x1800] ;  /* 0x001800140a0a7981 */ /* 0x000e28000c1e1b00 */
[----:B------:R-:W0:Y:S02]  /*11a0*/  LDG.E.64 R12, desc[UR20][R12.64+0x1800] ;  /* 0x001800140c0c7981 */ /* 0x000e24000c1e1b00 */
[----:B0-----:R-:W-:-:S07]  /*11b0*/  DFMA R18, R10, UR4, R12 ;  /* 0x000000040a127c2b */ /* 0x001fce000800000c */
[----:B------:R1:W-:Y:S04]  /*11c0*/  STG.E.64 desc[UR20][R16.64+0x1800], R18 ;  /* 0x0018001210007986 */ /* 0x0003e8000c101b14 */
.L_x_29:
[----:B0-----:R-:W-:Y:S05]  /*11d0*/  BSYNC.RECONVERGENT B0 ;  /* 0x0000000000007941 */ /* 0x001fea0003800200 */
.L_x_28:
[----:B------:R-:W-:Y:S05]  /*11e0*/  @P1 BRA `(.L_x_30) ;  /* 0xfffffff800f41947 */ /* 0x000fea000383ffff */
.L_x_27:
[----:B------:R-:W-:-:S13]  /*11f0*/  ISETP.NE.AND P0, PT, R14, RZ, PT ;  /* 0x000000ff0e00720c */ /* 0x000fda0003f05270 */
[----:B------:R-:W-:Y:S05]  /*1200*/  @!P0 EXIT ;  /* 0x000000000000894d */ /* 0x000fea0003800000 */
[----:B------:R-:W0:Y:S01]  /*1210*/  LDC R8, c[0x0][0x384] ;  /* 0x0000e100ff087b82 */ /* 0x000e220000000800 */
[----:B------:R-:W-:Y:S02]  /*1220*/  ISETP.GE.U32.AND P1, PT, R14, 0x4, PT ;  /* 0x000000040e00780c */ /* 0x000fe40003f26070 */
[----:B0-----:R-:W-:-:S04]  /*1230*/  LOP3.LUT R10, R8, 0x3, RZ, 0xc0, !PT ;  /* 0x00000003080a7812 */ /* 0x001fc800078ec0ff */
[----:B------:R-:W-:-:S07]  /*1240*/  ISETP.NE.AND P0, PT, R10, RZ, PT ;  /* 0x000000ff0a00720c */ /* 0x000fce0003f05270 */
[----:B------:R-:W-:Y:S06]  /*1250*/  @!P1 BRA `(.L_x_31) ;  /* 0x0000000000a49947 */ /* 0x000fec0003800000 */
[----:B------:R-:W-:-:S04]  /*1260*/  LEA R11, R9, R0, 0x7 ;  /* 0x00000000090b7211 */ /* 0x000fc800078e38ff */
[----:B------:R-:W-:-:S13]  /*1270*/  ISETP.GE.AND P1, PT, R11, UR8, PT ;  /* 0x000000080b007c0c */ /* 0x000fda000bf26270 */
[C---:B------:R-:W-:Y:S01]  /*1280*/  @!P1 IMAD.WIDE R14, R11.reuse, 0x8, R4 ;  /* 0x000000080b0e9825 */ /* 0x040fe200078e0204 */
[----:B-1----:R-:W0:Y:S03]  /*1290*/  @!P1 LDC.64 R18, c[0x0][0x388] ;  /* 0x0000e200ff129b82 */ /* 0x002e260000000a00 */
[C---:B------:R-:W-:Y:S02]  /*12a0*/  @!P1 IMAD.WIDE R16, R11.reuse, 0x8, R6 ;  /* 0x000000080b109825 */ /* 0x040fe400078e0206 */
[----:B------:R-:W0:Y:S04]  /*12b0*/  @!P1 LDG.E.64 R14, desc[UR20][R14.64] ;  /* 0x000000140e0e9981 */ /* 0x000e28000c1e1b00 */
[----:B------:R-:W0:Y:S01]  /*12c0*/  @!P1 LDG.E.64 R16, desc[UR20][R16.64] ;  /* 0x0000001410109981 */ /* 0x000e22000c1e1b00 */
[----:B------:R-:W-:-:S02]  /*12d0*/  VIADD R13, R11, 0x80 ;  /* 0x000000800b0d7836 */ /* 0x000fc40000000000 */
[----:B------:R-:W-:-:S03]  /*12e0*/  @!P1 IMAD.WIDE R20, R11, 0x8, R2 ;  /* 0x000000080b149825 */ /* 0x000fc600078e0202 */
[----:B------:R-:W-:-:S13]  /*12f0*/  ISETP.GE.AND P2, PT, R13, UR8, PT ;  /* 0x000000080d007c0c */ /* 0x000fda000bf46270 */
[----:B------:R-:W-:-:S04]  /*1300*/  @!P2 IMAD.WIDE R22, R13, 0x8, R4 ;  /* 0x000000080d16a825 */ /* 0x000fc800078e0204 */
[----:B------:R-:W-:Y:S01]  /*1310*/  @!P2 IMAD.WIDE R24, R13, 0x8, R6 ;  /* 0x000000080d18a825 */ /* 0x000fe200078e0206 */
[----:B0-----:R-:W-:Y:S01]  /*1320*/  @!P1 DFMA R18, R14, R18, R16 ;  /* 0x000000120e12922b */ /* 0x001fe20000000010 */
[----:B------:R-:W0:Y:S06]  /*1330*/  @!P2 LDC.64 R16, c[0x0][0x388] ;  /* 0x0000e200ff10ab82 */ /* 0x000e2c0000000a00 */
[----:B------:R1:W-:Y:S04]  /*1340*/  @!P1 STG.E.64 desc[UR20][R20.64], R18 ;  /* 0x0000001214009986 */ /* 0x0003e8000c101b14 */
[----:B------:R-:W0:Y:S04]  /*1350*/  @!P2 LDG.E.64 R22, desc[UR20][R22.64] ;  /* 0x000000141616a981 */ /* 0x000e28000c1e1b00 */
[----:B------:R-:W0:Y:S01]  /*1360*/  @!P2 LDG.E.64 R24, desc[UR20][R24.64] ;  /* 0x000000141818a981 */ /* 0x000e22000c1e1b00 */
[----:B------:R-:W-:Y:S01]  /*1370*/  IADD3 R15, PT, PT, R11, 0x100, RZ ;  /* 0x000001000b0f7810 */ /* 0x000fe20007ffe0ff */
[----:B------:R-:W-:-:S03]  /*1380*/  @!P2 IMAD.WIDE R12, R13, 0x8, R2 ;  /* 0x000000080d0ca825 */ /* 0x000fc600078e0202 */
[----:B------:R-:W-:-:S13]  /*1390*/  ISETP.GE.AND P1, PT, R15, UR8, PT ;  /* 0x000000080f007c0c */ /* 0x000fda000bf26270 */
[C---:B------:R-:W-:Y:S01]  /*13a0*/  @!P1 IMAD.WIDE R26, R15.reuse, 0x8, R4 ;  /* 0x000000080f1a9825 */ /* 0x040fe200078e0204 */
[----:B-1----:R-:W1:Y:S03]  /*13b0*/  @!P1 LDC.64 R18, c[0x0][0x388] ;  /* 0x0000e200ff129b82 */ /* 0x002e660000000a00 */
[----:B------:R-:W-:Y:S01]  /*13c0*/  @!P1 IMAD.WIDE R28, R15, 0x8, R6 ;  /* 0x000000080f1c9825 */ /* 0x000fe200078e0206 */
[----:B0-----:R-:W-:-:S07]  /*13d0*/  @!P2 DFMA R16, R22, R16, R24 ;  /* 0x000000101610a22b */ /* 0x001fce0000000018 */
[----:B------:R0:W-:Y:S04]  /*13e0*/  @!P2 STG.E.64 desc[UR20][R12.64], R16 ;  /* 0x000000100c00a986 */ /* 0x0001e8000c101b14 */
[----:B------:R-:W1:Y:S04]  /*13f0*/  @!P1 LDG.E.64 R26, desc[UR20][R26.64] ;  /* 0x000000141a1a9981 */ /* 0x000e68000c1e1b00 */
[----:B------:R-:W1:Y:S01]  /*1400*/  @!P1 LDG.E.64 R28, desc[UR20][R28.64] ;  /* 0x000000141c1c9981 */ /* 0x000e62000c1e1b00 */
[----:B------:R-:W-:Y:S02]  /*1410*/  VIADD R11, R11, 0x180 ;  /* 0x000001800b0b7836 */ /* 0x000fe40000000000 */
[----:B------:R-:W-:-:S03]  /*1420*/  @!P1 IMAD.WIDE R14, R15, 0x8, R2 ;  /* 0x000000080f0e9825 */ /* 0x000fc600078e0202 */
[----:B------:R-:W-:-:S13]  /*1430*/  ISETP.GE.AND P2, PT, R11, UR8, PT ;  /* 0x000000080b007c0c */ /* 0x000fda000bf46270 */
[C---:B------:R-:W-:Y:S01]  /*1440*/  @!P2 IMAD.WIDE R20, R11.reuse, 0x8, R4 ;  /* 0x000000080b14a825 */ /* 0x040fe200078e0204 */
[----:B0-----:R-:W0:Y:S03]  /*1450*/  @!P2 LDC.64 R12, c[0x0][0x388] ;  /* 0x0000e200ff0cab82 */ /* 0x001e260000000a00 */
[----:B------:R-:W-:Y:S01]  /*1460*/  @!P2 IMAD.WIDE R22, R11, 0x8, R6 ;  /* 0x000000080b16a825 */ /* 0x000fe200078e0206 */
[----:B-1----:R-:W-:-:S07]  /*1470*/  @!P1 DFMA R18, R26, R18, R28 ;  /* 0x000000121a12922b */ /* 0x002fce000000001c */
[----:B------:R2:W-:Y:S04]  /*1480*/  @!P1 STG.E.64 desc[UR20][R14.64], R18 ;  /* 0x000000120e009986 */ /* 0x0005e8000c101b14 */
[----:B------:R-:W0:Y:S04]  /*1490*/  @!P2 LDG.E.64 R20, desc[UR20][R20.64] ;  /* 0x000000141414a981 */ /* 0x000e28000c1e1b00 */
[----:B------:R-:W0:Y:S01]  /*14a0*/  @!P2 LDG.E.64 R22, desc[UR20][R22.64] ;  /* 0x000000141616a981 */ /* 0x000e22000c1e1b00 */
[----:B------:R-:W-:Y:S01]  /*14b0*/  @!P2 IMAD.WIDE R16, R11, 0x8, R2 ;  /* 0x000000080b10a825 */ /* 0x000fe200078e0202 */
[----:B------:R-:W-:Y:S01]  /*14c0*/  IADD3 R9, PT, PT, R9, 0x4, RZ ;  /* 0x0000000409097810 */ /* 0x000fe20007ffe0ff */
[----:B0-----:R-:W-:-:S07]  /*14d0*/  @!P2 DFMA R12, R20, R12, R22 ;  /* 0x0000000c140ca22b */ /* 0x001fce0000000016 */
[----:B------:R2:W-:Y:S04]  /*14e0*/  @!P2 STG.E.64 desc[UR20][R16.64], R12 ;  /* 0x0000000c1000a986 */ /* 0x0005e8000c101b14 */
.L_x_31:
[----:B------:R-:W-:Y:S05]  /*14f0*/  @!P0 EXIT ;  /* 0x000000000000894d */ /* 0x000fea0003800000 */
[----:B------:R-:W-:Y:S02]  /*1500*/  ISETP.NE.AND P0, PT, R10, 0x1, PT ;  /* 0x000000010a00780c */ /* 0x000fe40003f05270 */
[----:B------:R-:W-:-:S04]  /*1510*/  LOP3.LUT R8, R8, 0x1, RZ, 0xc0, !PT ;  /* 0x0000000108087812 */ /* 0x000fc800078ec0ff */
[----:B------:R-:W-:-:S07]  /*1520*/  ISETP.NE.U32.AND P2, PT, R8, 0x1, PT ;  /* 0x000000010800780c */ /* 0x000fce0003f45070 */
[----:B------:R-:W-:Y:S06]  /*1530*/  @!P0 BRA `(.L_x_32) ;  /* 0x0000000000548947 */ /* 0x000fec0003800000 */
[----:B-12---:R-:W-:-:S05]  /*1540*/  IMAD R19, R9, 0x80, R0 ;  /* 0x0000008009137824 */ /* 0x006fca00078e0200 */
[----:B------:R-:W-:-:S13]  /*1550*/  ISETP.GE.AND P0, PT, R19, UR8, PT ;  /* 0x0000000813007c0c */ /* 0x000fda000bf06270 */
[C---:B------:R-:W-:Y:S01]  /*1560*/  @!P0 IMAD.WIDE R12, R19.reuse, 0x8, R4 ;  /* 0x00000008130c8825 */ /* 0x040fe200078e0204 */
[----:B------:R-:W0:Y:S03]  /*1570*/  @!P0 LDC.64 R16, c[0x0][0x388] ;  /* 0x0000e200ff108b82 */ /* 0x000e260000000a00 */
[C---:B------:R-:W-:Y:S02]  /*1580*/  @!P0 IMAD.WIDE R14, R19.reuse, 0x8, R6 ;  /* 0x00000008130e8825 */ /* 0x040fe400078e0206 */
[----:B------:R-:W0:Y:S04]  /*1590*/  @!P0 LDG.E.64 R12, desc[UR20][R12.64] ;  /* 0x000000140c0c8981 */ /* 0x000e28000c1e1b00 */
[----:B------:R-:W0:Y:S01]  /*15a0*/  @!P0 LDG.E.64 R14, desc[UR20][R14.64] ;  /* 0x000000140e0e8981 */ /* 0x000e22000c1e1b00 */
[C---:B------:R-:W-:Y:S01]  /*15b0*/  IADD3 R11, PT, PT, R19.reuse, 0x80, RZ ;  /* 0x00000080130b7810 */ /* 0x040fe20007ffe0ff */
[----:B------:R-:W-:-:S03]  /*15c0*/  @!P0 IMAD.WIDE R18, R19, 0x8, R2 ;  /* 0x0000000813128825 */ /* 0x000fc600078e0202 */
[----:B------:R-:W-:-:S13]  /*15d0*/  ISETP.GE.AND P1, PT, R11, UR8, PT ;  /* 0x000000080b007c0c */ /* 0x000fda000bf26270 */
        /* <DEDUP_REMOVED lines=11> */
.L_x_32:
[----:B------:R-:W-:Y:S05]  /*1690*/  @P2 EXIT ;  /* 0x000000000000294d */ /* 0x000fea0003800000 */
[----:B---3--:R-:W-:-:S04]  /*16a0*/  LEA R11, R9, R0, 0x7 ;  /* 0x00000000090b7211 */ /* 0x008fc800078e38ff */
[----:B------:R-:W-:-:S13]  /*16b0*/  ISETP.GE.AND P0, PT, R11, UR8, PT ;  /* 0x000000080b007c0c */ /* 0x000fda000bf06270 */
        /* <DEDUP_REMOVED lines=10> */
.L_x_33:
        /* <DEDUP_REMOVED lines=10> */
.L_x_36:


//--------------------- .text._ZN3cub18CUB_300001_SM_10006detail11EmptyKernelIvEEvv --------------------------
	.section	.text._ZN3cub18CUB_300001_SM_10006detail11EmptyKernelIvEEvv,"ax",@progbits
	.align	128
        .global         _ZN3cub18CUB_300001_SM_10006detail11EmptyKernelIvEEvv
        .type           _ZN3cub18CUB_300001_SM_10006detail11EmptyKernelIvEEvv,@function
        .size           _ZN3cub18CUB_300001_SM_10006detail11EmptyKernelIvEEvv,(.L_x_37 - _ZN3cub18CUB_300001_SM_10006detail11EmptyKernelIvEEvv)
        .other          _ZN3cub18CUB_300001_SM_10006detail11EmptyKernelIvEEvv,@"STO_CUDA_ENTRY STV_DEFAULT"
_ZN3cub18CUB_300001_SM_10006detail11EmptyKernelIvEEvv:
.text._ZN3cub18CUB_300001_SM_10006detail11EmptyKernelIvEEvv:
[----:B------:R-:W-:Y:S01]  /*0000*/  LDC R1, c[0x0][0x37c] ;  /* 0x0000df00ff017b82 */ /* 0x000fe20000000800 */
[----:B------:R-:W-:Y:S05]  /*0010*/  EXIT ;  /* 0x000000000000794d */ /* 0x000fea0003800000 */
.L_x_34:
        /* <DEDUP_REMOVED lines=14> */
.L_x_37:


//--------------------- .nv.shared.reserved.0     --------------------------
	.section	.nv.shared.reserved.0,"aw",@nobits
	.weak		__nv_reservedSMEM_offset_0_alias
	.size		__nv_reservedSMEM_offset_0_alias, 0, 64
	.other		__nv_reservedSMEM_offset_0_alias,@"STO_CUDA_RESERVED_SHARED STV_DEFAULT"
__nv_reservedSMEM_offset_0_alias:
	.zero		0
	.zero		64


//--------------------- .nv.global                --------------------------
	.section	.nv.global,"aw",@nobits
.nv.global:
	.type		_ZN34_INTERNAL_c070b015_4_k_cu_c7ac91fc6thrust24THRUST_300001_SM_1000_NS12placeholders2_8E,@object
	.size		_ZN34_INTERNAL_c070b015_4_k_cu_c7ac91fc6thrust24THRUST_300001_SM_1000_NS12placeholders2_8E,(_ZN34_INTERNAL_c070b015_4_k_cu_c7ac91fc4cuda3std3__436_GLOBAL__N__c070b015_4_k_cu_c7ac91fc6ignoreE - _ZN34_INTERNAL_c070b015_4_k_cu_c7ac91fc6thrust24THRUST_300001_SM_1000_NS12placeholders2_8E)
_ZN34_INTERNAL_c070b015_4_k_cu_c7ac91fc6thrust24THRUST_300001_SM_1000_NS12placeholders2_8E:
	.zero		1
	.type		_ZN34_INTERNAL_c070b015_4_k_cu_c7ac91fc4cuda3std3__436_GLOBAL__N__c070b015_4_k_cu_c7ac91fc6ignoreE,@object
	.size		_ZN34_INTERNAL_c070b015_4_k_cu_c7ac91fc4cuda3std3__436_GLOBAL__N__c070b015_4_k_cu_c7ac91fc6ignoreE,(_ZN34_INTERNAL_c070b015_4_k_cu_c7ac91fc4cuda3std6ranges3__45__cpo4dataE - _ZN34_INTERNAL_c070b015_4_k_cu_c7ac91fc4cuda3std3__436_GLOBAL__N__c070b015_4_k_cu_c7ac91fc6ignoreE)
_ZN34_INTERNAL_c070b015_4_k_cu_c7ac91fc4cuda3std3__436_GLOBAL__N__c070b015_4_k_cu_c7ac91fc6ignoreE:
	.zero		1
	.type		_ZN34_INTERNAL_c070b015_4_k_cu_c7ac91fc4cuda3std6ranges3__45__cpo4dataE,@object
	.size		_ZN34_INTERNAL_c070b015_4_k_cu_c7ac91fc4cuda3std6ranges3__45__cpo4dataE,(_ZN34_INTERNAL_c070b015_4_k_cu_c7ac91fc6thrust24THRUST_300001_SM_1000_NS6system3cpp3parE - _ZN34_INTERNAL_c070b015_4_k_cu_c7ac91fc4cuda3std6ranges3__45__cpo4dataE)
_ZN34_INTERNAL_c070b015_4_k_cu_c7ac91fc4cuda3std6ranges3__45__cpo4dataE:
	.zero		1
	.type		_ZN34_INTERNAL_c070b015_4_k_cu_c7ac91fc6thrust24THRUST_300001_SM_1000_NS6system3cpp3parE,@object
	.size		_ZN34_INTERNAL_c070b015_4_k_cu_c7ac91fc6thrust24THRUST_300001_SM_1000_NS6system3cpp3parE,(_ZN34_INTERNAL_c070b015_4_k_cu_c7ac91fc4cuda3std3__45__cpo5beginE - _ZN34_INTERNAL_c070b015_4_k_cu_c7ac91fc6thrust24THRUST_300001_SM_1000_NS6system3cpp3parE)
_ZN34_INTERNAL_c070b015_4_k_cu_c7ac91fc6thrust24THRUST_300001_SM_1000_NS6system3cpp3parE:
	.zero		1
	.type		_ZN34_INTERNAL_c070b015_4_k_cu_c7ac91fc4cuda3std3__45__cpo5beginE,@object
	.size		_ZN34_INTERNAL_c070b015_4_k_cu_c7ac91fc4cuda3std3__45__cpo5beginE,(_ZN34_INTERNAL_c070b015_4_k_cu_c7ac91fc4cuda3std6ranges3__45__cpo5beginE - _ZN34_INTERNAL_c070b015_4_k_cu_c7ac91fc4cuda3std3__45__cpo5beginE)
_ZN34_INTERNAL_c070b015_4_k_cu_c7ac91fc4cuda3std3__45__cpo5beginE:
	.zero		1
	.type		_ZN34_INTERNAL_c070b015_4_k_cu_c7ac91fc4cuda3std6ranges3__45__cpo5beginE,@object
	.size		_ZN34_INTERNAL_c070b015_4_k_cu_c7ac91fc4cuda3std6ranges3__45__cpo5beginE,(_ZN34_INTERNAL_c070b015_4_k_cu_c7ac91fc6thrust24THRUST_300001_SM_1000_NS6deviceE - _ZN34_INTERNAL_c070b015_4_k_cu_c7ac91fc4cuda3std6ranges3__45__cpo5beginE)
_ZN34_INTERNAL_c070b015_4_k_cu_c7ac91fc4cuda3std6ranges3__45__cpo5beginE:
	.zero		1
	.type		_ZN34_INTERNAL_c070b015_4_k_cu_c7ac91fc6thrust24THRUST_300001_SM_1000_NS6deviceE,@object
	.size		_ZN34_INTERNAL_c070b015_4_k_cu_c7ac91fc6thrust24THRUST_300001_SM_1000_NS6deviceE,(_ZN34_INTERNAL_c070b015_4_k_cu_c7ac91fc4cuda3std3__47nulloptE - _ZN34_INTERNAL_c070b015_4_k_cu_c7ac91fc6thrust24THRUST_300001_SM_1000_NS6deviceE)
_ZN34_INTERNAL_c070b015_4_k_cu_c7ac91fc6thrust24THRUST_300001_SM_1000_NS6deviceE:
	.zero		1
	.type		_ZN34_INTERNAL_c070b015_4_k_cu_c7ac91fc4cuda3std3__47nulloptE,@object
	.size		_ZN34_INTERNAL_c070b015_4_k_cu_c7ac91fc4cuda3std3__47nulloptE,(_ZN34_INTERNAL_c070b015_4_k_cu_c7ac91fc4cuda3std6ranges3__45__cpo8distanceE - _ZN34_INTERNAL_c070b015_4_k_cu_c7ac91fc4cuda3std3__47nulloptE)
_ZN34_INTERNAL_c070b015_4_k_cu_c7ac91fc4cuda3std3__47nulloptE:
	.zero		1
	.type		_ZN34_INTERNAL_c070b015_4_k_cu_c7ac91fc4cuda3std6ranges3__45__cpo8distanceE,@object
	.size		_ZN34_INTERNAL_c070b015_4_k_cu_c7ac91fc4cuda3std6ranges3__45__cpo8distanceE,(_ZN34_INTERNAL_c070b015_4_k_cu_c7ac91fc6thrust24THRUST_300001_SM_1000_NS12placeholders2_4E - _ZN34_INTERNAL_c070b015_4_k_cu_c7ac91fc4cuda3std6ranges3__45__cpo8distanceE)
_ZN34_INTERNAL_c070b015_4_k_cu_c7ac91fc4cuda3std6ranges3__45__cpo8distanceE:
	.zero		1
	.type		_ZN34_INTERNAL_c070b015_4_k_cu_c7ac91fc6thrust24THRUST_300001_SM_1000_NS12placeholders2_4E,@object
	.size		_ZN34_INTERNAL_c070b015_4_k_cu_c7ac91fc6thrust24THRUST_300001_SM_1000_NS12placeholders2_4E,(_ZN34_INTERNAL_c070b015_4_k_cu_c7ac91fc4cuda3std3__45__cpo6rbeginE - _ZN34_INTERNAL_c070b015_4_k_cu_c7ac91fc6thrust24THRUST_300001_SM_1000_NS12placeholders2_4E)
_ZN34_INTERNAL_c070b015_4_k_cu_c7ac91fc6thrust24THRUST_300001_SM_1000_NS12placeholders2_4E:
	.zero		1
	.type		_ZN34_INTERNAL_c070b015_4_k_cu_c7ac91fc4cuda3std3__45__cpo6rbeginE,@object
	.size		_ZN34_INTERNAL_c070b015_4_k_cu_c7ac91fc4cuda3std3__45__cpo6rbeginE,(_ZN34_INTERNAL_c070b015_4_k_cu_c7ac91fc4cuda3std6ranges3__45__cpo7advanceE - _ZN34_INTERNAL_c070b015_4_k_cu_c7ac91fc4cuda3std3__45__cpo6rbeginE)
_ZN34_INTERNAL_c070b015_4_k_cu_c7ac91fc4cuda3std3__45__cpo6rbeginE:
	.zero		1
	.type		_ZN34_INTERNAL_c070b015_4_k_cu_c7ac91fc4cuda3std6ranges3__45__cpo7advanceE,@object
	.size		_ZN34_INTERNAL_c070b015_4_k_cu_c7ac91fc4cuda3std6ranges3__45__cpo7advanceE,(_ZN34_INTERNAL_c070b015_4_k_cu_c7ac91fc6thrust24THRUST_300001_SM_1000_NS12placeholders3_10E - _ZN34_INTERNAL_c070b015_4_k_cu_c7ac91fc4cuda3std6ranges3__45__cpo7advanceE)
_ZN34_INTERNAL_c070b015_4_k_cu_c7ac91fc4cuda3std6ranges3__45__cpo7advanceE:
	.zero		1
	.type		_ZN34_INTERNAL_c070b015_4_k_cu_c7ac91fc6thrust24THRUST_300001_SM_1000_NS12placeholders3_10E,@object
	.size		_ZN34_INTERNAL_c070b015_4_k_cu_c7ac91fc6thrust24THRUST_300001_SM_1000_NS12placeholders3_10E,(_ZN34_INTERNAL_c070b015_4_k_cu_c7ac91fc4cuda3std3__48in_placeE - _ZN34_INTERNAL_c070b015_4_k_cu_c7ac91fc6thrust24THRUST_300001_SM_1000_NS12placeholders3_10E)
_ZN34_INTERNAL_c070b015_4_k_cu_c7ac91fc6thrust24THRUST_300001_SM_1000_NS12placeholders3_10E:
	.zero		1
	.type		_ZN34_INTERNAL_c070b015_4_k_cu_c7ac91fc4cuda3std3__48in_placeE,@object
	.size		_ZN34_INTERNAL_c070b015_4_k_cu_c7ac91fc4cuda3std3__48in_placeE,(_ZN34_INTERNAL_c070b015_4_k_cu_c7ac91fc4cuda3std6ranges3__45__cpo4sizeE - _ZN34_INTERNAL_c070b015_4_k_cu_c7ac91fc4cuda3std3__48in_placeE)
_ZN34_INTERNAL_c070b015_4_k_cu_c7ac91fc4cuda3std3__48in_placeE:
	.zero		1
	.type		_ZN34_INTERNAL_c070b015_4_k_cu_c7ac91fc4cuda3std6ranges3__45__cpo4sizeE,@object
	.size		_ZN34_INTERNAL_c070b015_4_k_cu_c7ac91fc4cuda3std6ranges3__45__cpo4sizeE,(_ZN34_INTERNAL_c070b015_4_k_cu_c7ac91fc6thrust24THRUST_300001_SM_1000_NS12placeholders2_2E - _ZN34_INTERNAL_c070b015_4_k_cu_c7ac91fc4cuda3std6ranges3__45__cpo4sizeE)
_ZN34_INTERNAL_c070b015_4_k_cu_c7ac91fc4cuda3std6ranges3__45__cpo4sizeE:
	.zero		1
	.type		_ZN34_INTERNAL_c070b015_4_k_cu_c7ac91fc6thrust24THRUST_300001_SM_1000_NS12placeholders2_2E,@object
	.size		_ZN34_INTERNAL_c070b015_4_k_cu_c7ac91fc6thrust24THRUST_300001_SM_1000_NS12placeholders2_2E,(_ZN34_INTERNAL_c070b015_4_k_cu_c7ac91fc4cuda3std3__45__cpo6cbeginE - _ZN34_INTERNAL_c070b015_4_k_cu_c7ac91fc6thrust24THRUST_300001_SM_1000_NS12placeholders2_2E)
_ZN34_INTERNAL_c070b015_4_k_cu_c7ac91fc6thrust24THRUST_300001_SM_1000_NS12placeholders2_2E:
	.zero		1
	.type		_ZN34_INTERNAL_c070b015_4_k_cu_c7ac91fc4cuda3std3__45__cpo6cbeginE,@object
	.size		_ZN34_INTERNAL_c070b015_4_k_cu_c7ac91fc4cuda3std3__45__cpo6cbeginE,(_ZN34_INTERNAL_c070b015_4_k_cu_c7ac91fc4cuda3std6ranges3__45__cpo6cbeginE - _ZN34_INTERNAL_c070b015_4_k_cu_c7ac91fc4cuda3std3__45__cpo6cbeginE)
_ZN34_INTERNAL_c070b015_4_k_cu_c7ac91fc4cuda3std3__45__cpo6cbeginE:
	.zero		1
	.type		_ZN34_INTERNAL_c070b015_4_k_cu_c7ac91fc4cuda3std6ranges3__45__cpo6cbeginE,@object
	.size		_ZN34_INTERNAL_c070b015_4_k_cu_c7ac91fc4cuda3std6ranges3__45__cpo6cbeginE,(_ZN34_INTERNAL_c070b015_4_k_cu_c7ac91fc6thrust24THRUST_300001_SM_1000_NS12placeholders2_6E - _ZN34_INTERNAL_c070b015_4_k_cu_c7ac91fc4cuda3std6ranges3__45__cpo6cbeginE)
_ZN34_INTERNAL_c070b015_4_k_cu_c7ac91fc4cuda3std6ranges3__45__cpo6cbeginE:
	.zero		1
	.type		_ZN34_INTERNAL_c070b015_4_k_cu_c7ac91fc6thrust24THRUST_300001_SM_1000_NS12placeholders2_6E,@object
	.size		_ZN34_INTERNAL_c070b015_4_k_cu_c7ac91fc6thrust24THRUST_300001_SM_1000_NS12placeholders2_6E,(_ZN34_INTERNAL_c070b015_4_k_cu_c7ac91fc4cuda3std3__45__cpo7crbeginE - _ZN34_INTERNAL_c070b015_4_k_cu_c7ac91fc6thrust24THRUST_300001_SM_1000_NS12placeholders2_6E)
_ZN34_INTERNAL_c070b015_4_k_cu_c7ac91fc6thrust24THRUST_300001_SM_1000_NS12placeholders2_6E:
	.zero		1
	.type		_ZN34_INTERNAL_c070b015_4_k_cu_c7ac91fc4cuda3std3__45__cpo7crbeginE,@object
	.size		_ZN34_INTERNAL_c070b015_4_k_cu_c7ac91fc4cuda3std3__45__cpo7crbeginE,(_ZN34_INTERNAL_c070b015_4_k_cu_c7ac91fc4cuda3std6ranges3__45__cpo4nextE - _ZN34_INTERNAL_c070b015_4_k_cu_c7ac91fc4cuda3std3__45__cpo7crbeginE)
_ZN34_INTERNAL_c070b015_4_k_cu_c7ac91fc4cuda3std3__45__cpo7crbeginE:
	.zero		1
	.type		_ZN34_INTERNAL_c070b015_4_k_cu_c7ac91fc4cuda3std6ranges3__45__cpo4nextE,@object
	.size		_ZN34_INTERNAL_c070b015_4_k_cu_c7ac91fc4cuda3std6ranges3__45__cpo4nextE,(_ZN34_INTERNAL_c070b015_4_k_cu_c7ac91fc4cuda3std6ranges3__45__cpo4swapE - _ZN34_INTERNAL_c070b015_4_k_cu_c7ac91fc4cuda3std6ranges3__45__cpo4nextE)
_ZN34_INTERNAL_c070b015_4_k_cu_c7ac91fc4cuda3std6ranges3__45__cpo4nextE:
	.zero		1
	.type		_ZN34_INTERNAL_c070b015_4_k_cu_c7ac91fc4cuda3std6ranges3__45__cpo4swapE,@object
	.size		_ZN34_INTERNAL_c070b015_4_k_cu_c7ac91fc4cuda3std6ranges3__45__cpo4swapE,(_ZN34_INTERNAL_c070b015_4_k_cu_c7ac91fc6thrust24THRUST_300001_SM_1000_NS8cuda_cub10par_nosyncE - _ZN34_INTERNAL_c070b015_4_k_cu_c7ac91fc4cuda3std6ranges3__45__cpo4swapE)
_ZN34_INTERNAL_c070b015_4_k_cu_c7ac91fc4cuda3std6ranges3__45__cpo4swapE:
	.zero		1
	.type		_ZN34_INTERNAL_c070b015_4_k_cu_c7ac91fc6thrust24THRUST_300001_SM_1000_NS8cuda_cub10par_nosyncE,@object
	.size		_ZN34_INTERNAL_c070b015_4_k_cu_c7ac91fc6thrust24THRUST_300001_SM_1000_NS8cuda_cub10par_nosyncE,(_ZN34_INTERNAL_c070b015_4_k_cu_c7ac91fc6thrust24THRUST_300001_SM_1000_NS3seqE - _ZN34_INTERNAL_c070b015_4_k_cu_c7ac91fc6thrust24THRUST_300001_SM_1000_NS8cuda_cub10par_nosyncE)
_ZN34_INTERNAL_c070b015_4_k_cu_c7ac91fc6thrust24THRUST_300001_SM_1000_NS8cuda_cub10par_nosyncE:
	.zero		1
	.type		_ZN34_INTERNAL_c070b015_4_k_cu_c7ac91fc6thrust24THRUST_300001_SM_1000_NS3seqE,@object
	.size		_ZN34_INTERNAL_c070b015_4_k_cu_c7ac91fc6thrust24THRUST_300001_SM_1000_NS3seqE,(_ZN34_INTERNAL_c070b015_4_k_cu_c7ac91fc4cuda3std3__420unreachable_sentinelE - _ZN34_INTERNAL_c070b015_4_k_cu_c7ac91fc6thrust24THRUST_300001_SM_1000_NS3seqE)
_ZN34_INTERNAL_c070b015_4_k_cu_c7ac91fc6thrust24THRUST_300001_SM_1000_NS3seqE:
	.zero		1
	.type		_ZN34_INTERNAL_c070b015_4_k_cu_c7ac91fc4cuda3std3__420unreachable_sentinelE,@object
	.size		_ZN34_INTERNAL_c070b015_4_k_cu_c7ac91fc4cuda3std3__420unreachable_sentinelE,(_ZN34_INTERNAL_c070b015_4_k_cu_c7ac91fc4cuda3std6ranges3__45__cpo5ssizeE - _ZN34_INTERNAL_c070b015_4_k_cu_c7ac91fc4cuda3std3__420unreachable_sentinelE)
_ZN34_INTERNAL_c070b015_4_k_cu_c7ac91fc4cuda3std3__420unreachable_sentinelE:
	.zero		1
	.type		_ZN34_INTERNAL_c070b015_4_k_cu_c7ac91fc4cuda3std6ranges3__45__cpo5ssizeE,@object
	.size		_ZN34_INTERNAL_c070b015_4_k_cu_c7ac91fc4cuda3std6ranges3__45__cpo5ssizeE,(_ZN34_INTERNAL_c070b015_4_k_cu_c7ac91fc6thrust24THRUST_300001_SM_1000_NS12placeholders2_3E - _ZN34_INTERNAL_c070b015_4_k_cu_c7ac91fc4cuda3std6ranges3__45__cpo5ssizeE)
_ZN34_INTERNAL_c070b015_4_k_cu_c7ac91fc4cuda3std6ranges3__45__cpo5ssizeE:
	.zero		1
	.type		_ZN34_INTERNAL_c070b015_4_k_cu_c7ac91fc6thrust24THRUST_300001_SM_1000_NS12placeholders2_3E,@object
	.size		_ZN34_INTERNAL_c070b015_4_k_cu_c7ac91fc6thrust24THRUST_300001_SM_1000_NS12placeholders2_3E,(_ZN34_INTERNAL_c070b015_4_k_cu_c7ac91fc4cuda3std3__45__cpo4cendE - _ZN34_INTERNAL_c070b015_4_k_cu_c7ac91fc6thrust24THRUST_300001_SM_1000_NS12placeholders2_3E)
_ZN34_INTERNAL_c070b015_4_k_cu_c7ac91fc6thrust24THRUST_300001_SM_1000_NS12placeholders2_3E:
	.zero		1
	.type		_ZN34_INTERNAL_c070b015_4_k_cu_c7ac91fc4cuda3std3__45__cpo4cendE,@object
	.size		_ZN34_INTERNAL_c070b015_4_k_cu_c7ac91fc4cuda3std3__45__cpo4cendE,(_ZN34_INTERNAL_c070b015_4_k_cu_c7ac91fc4cuda3std6ranges3__45__cpo4cendE - _ZN34_INTERNAL_c070b015_4_k_cu_c7ac91fc4cuda3std3__45__cpo4cendE)
_ZN34_INTERNAL_c070b015_4_k_cu_c7ac91fc4cuda3std3__45__cpo4cendE:
	.zero		1
	.type		_ZN34_INTERNAL_c070b015_4_k_cu_c7ac91fc4cuda3std6ranges3__45__cpo4cendE,@object
	.size		_ZN34_INTERNAL_c070b015_4_k_cu_c7ac91fc4cuda3std6ranges3__45__cpo4cendE,(_ZN34_INTERNAL_c070b015_4_k_cu_c7ac91fc6thrust24THRUST_300001_SM_1000_NS12placeholders2_7E - _ZN34_INTERNAL_c070b015_4_k_cu_c7ac91fc4cuda3std6ranges3__45__cpo4cendE)
_ZN34_INTERNAL_c070b015_4_k_cu_c7ac91fc4cuda3std6ranges3__45__cpo4cendE:
	.zero		1
	.type		_ZN34_INTERNAL_c070b015_4_k_cu_c7ac91fc6thrust24THRUST_300001_SM_1000_NS12placeholders2_7E,@object
	.size		_ZN34_INTERNAL_c070b015_4_k_cu_c7ac91fc6thrust24THRUST_300001_SM_1000_NS12placeholders2_7E,(_ZN34_INTERNAL_c070b015_4_k_cu_c7ac91fc4cuda3std3__45__cpo5crendE - _ZN34_INTERNAL_c070b015_4_k_cu_c7ac91fc6thrust24THRUST_300001_SM_1000_NS12placeholders2_7E)
_ZN34_INTERNAL_c070b015_4_k_cu_c7ac91fc6thrust24THRUST_300001_SM_1000_NS12placeholders2_7E:
	.zero		1
	.type		_ZN34_INTERNAL_c070b015_4_k_cu_c7ac91fc4cuda3std3__45__cpo5crendE,@object
	.size		_ZN34_INTERNAL_c070b015_4_k_cu_c7ac91fc4cuda3std3__45__cpo5crendE,(_ZN34_INTERNAL_c070b015_4_k_cu_c7ac91fc4cuda3std6ranges3__45__cpo4prevE - _ZN34_INTERNAL_c070b015_4_k_cu_c7ac91fc4cuda3std3__45__cpo5crendE)
_ZN34_INTERNAL_c070b015_4_k_cu_c7ac91fc4cuda3std3__45__cpo5crendE:
	.zero		1
	.type		_ZN34_INTERNAL_c070b015_4_k_cu_c7ac91fc4cuda3std6ranges3__45__cpo4prevE,@object
	.size		_ZN34_INTERNAL_c070b015_4_k_cu_c7ac91fc4cuda3std6ranges3__45__cpo4prevE,(_ZN34_INTERNAL_c070b015_4_k_cu_c7ac91fc4cuda3std6ranges3__45__cpo9iter_moveE - _ZN34_INTERNAL_c070b015_4_k_cu_c7ac91fc4cuda3std6ranges3__45__cpo4prevE)
_ZN34_INTERNAL_c070b015_4_k_cu_c7ac91fc4cuda3std6ranges3__45__cpo4prevE:
	.zero		1
	.type		_ZN34_INTERNAL_c070b015_4_k_cu_c7ac91fc4cuda3std6ranges3__45__cpo9iter_moveE,@object
	.size		_ZN34_INTERNAL_c070b015_4_k_cu_c7ac91fc4cuda3std6ranges3__45__cpo9iter_moveE,(_ZN34_INTERNAL_c070b015_4_k_cu_c7ac91fc6thrust24THRUST_300001_SM_1000_NS6system6detail10sequential3seqE - _ZN34_INTERNAL_c070b015_4_k_cu_c7ac91fc4cuda3std6ranges3__45__cpo9iter_moveE)
_ZN34_INTERNAL_c070b015_4_k_cu_c7ac91fc4cuda3std6ranges3__45__cpo9iter_moveE:
	.zero		1
	.type		_ZN34_INTERNAL_c070b015_4_k_cu_c7ac91fc6thrust24THRUST_300001_SM_1000_NS6system6detail10sequential3seqE,@object
	.size		_ZN34_INTERNAL_c070b015_4_k_cu_c7ac91fc6thrust24THRUST_300001_SM_1000_NS6system6detail10sequential3seqE,(_ZN34_INTERNAL_c070b015_4_k_cu_c7ac91fc6thrust24THRUST_300001_SM_1000_NS12placeholders2_9E - _ZN34_INTERNAL_c070b015_4_k_cu_c7ac91fc6thrust24THRUST_300001_SM_1000_NS6system6detail10sequential3seqE)
_ZN34_INTERNAL_c070b015_4_k_cu_c7ac91fc6thrust24THRUST_300001_SM_1000_NS6system6detail10sequential3seqE:
	.zero		1
	.type		_ZN34_INTERNAL_c070b015_4_k_cu_c7ac91fc6thrust24THRUST_300001_SM_1000_NS12placeholders2_9E,@object
	.size		_ZN34_INTERNAL_c070b015_4_k_cu_c7ac91fc6thrust24THRUST_300001_SM_1000_NS12placeholders2_9E,(_ZN34_INTERNAL_c070b015_4_k_cu_c7ac91fc4cuda3std3__419piecewise_constructE - _ZN34_INTERNAL_c070b015_4_k_cu_c7ac91fc6thrust24THRUST_300001_SM_1000_NS12placeholders2_9E)
_ZN34_INTERNAL_c070b015_4_k_cu_c7ac91fc6thrust24THRUST_300001_SM_1000_NS12placeholders2_9E:
	.zero		1
	.type		_ZN34_INTERNAL_c070b015_4_k_cu_c7ac91fc4cuda3std3__419piecewise_constructE,@object
	.size		_ZN34_INTERNAL_c070b015_4_k_cu_c7ac91fc4cuda3std3__419piecewise_constructE,(_ZN34_INTERNAL_c070b015_4_k_cu_c7ac91fc4cuda3std6ranges3__45__cpo5cdataE - _ZN34_INTERNAL_c070b015_4_k_cu_c7ac91fc4cuda3std3__419piecewise_constructE)
_ZN34_INTERNAL_c070b015_4_k_cu_c7ac91fc4cuda3std3__419piecewise_constructE:
	.zero		1
	.type		_ZN34_INTERNAL_c070b015_4_k_cu_c7ac91fc4cuda3std6ranges3__45__cpo5cdataE,@object
	.size		_ZN34_INTERNAL_c070b015_4_k_cu_c7ac91fc4cuda3std6ranges3__45__cpo5cdataE,(_ZN34_INTERNAL_c070b015_4_k_cu_c7ac91fc6thrust24THRUST_300001_SM_1000_NS12placeholders2_1E - _ZN34_INTERNAL_c070b015_4_k_cu_c7ac91fc4cuda3std6ranges3__45__cpo5cdataE)
_ZN34_INTERNAL_c070b015_4_k_cu_c7ac91fc4cuda3std6ranges3__45__cpo5cdataE:
	.zero		1
	.type		_ZN34_INTERNAL_c070b015_4_k_cu_c7ac91fc6thrust24THRUST_300001_SM_1000_NS12placeholders2_1E,@object
	.size		_ZN34_INTERNAL_c070b015_4_k_cu_c7ac91fc6thrust24THRUST_300001_SM_1000_NS12placeholders2_1E,(_ZN34_INTERNAL_c070b015_4_k_cu_c7ac91fc4cuda3std3__45__cpo3endE - _ZN34_INTERNAL_c070b015_4_k_cu_c7ac91fc6thrust24THRUST_300001_SM_1000_NS12placeholders2_1E)
_ZN34_INTERNAL_c070b015_4_k_cu_c7ac91fc6thrust24THRUST_300001_SM_1000_NS12placeholders2_1E:
	.zero		1
	.type		_ZN34_INTERNAL_c070b015_4_k_cu_c7ac91fc4cuda3std3__45__cpo3endE,@object
	.size		_ZN34_INTERNAL_c070b015_4_k_cu_c7ac91fc4cuda3std3__45__cpo3endE,(_ZN34_INTERNAL_c070b015_4_k_cu_c7ac91fc4cuda3std6ranges3__45__cpo3endE - _ZN34_INTERNAL_c070b015_4_k_cu_c7ac91fc4cuda3std3__45__cpo3endE)
_ZN34_INTERNAL_c070b015_4_k_cu_c7ac91fc4cuda3std3__45__cpo3endE:
	.zero		1
	.type		_ZN34_INTERNAL_c070b015_4_k_cu_c7ac91fc4cuda3std6ranges3__45__cpo3endE,@object
	.size		_ZN34_INTERNAL_c070b015_4_k_cu_c7ac91fc4cuda3std6ranges3__45__cpo3endE,(_ZN34_INTERNAL_c070b015_4_k_cu_c7ac91fc6thrust24THRUST_300001_SM_1000_NS12placeholders2_5E - _ZN34_INTERNAL_c070b015_4_k_cu_c7ac91fc4cuda3std6ranges3__45__cpo3endE)
_ZN34_INTERNAL_c070b015_4_k_cu_c7ac91fc4cuda3std6ranges3__45__cpo3endE:
	.zero		1
	.type		_ZN34_INTERNAL_c070b015_4_k_cu_c7ac91fc6thrust24THRUST_300001_SM_1000_NS12placeholders2_5E,@object
	.size		_ZN34_INTERNAL_c070b015_4_k_cu_c7ac91fc6thrust24THRUST_300001_SM_1000_NS12placeholders2_5E,(_ZN34_INTERNAL_c070b015_4_k_cu_c7ac91fc4cuda3std3__45__cpo4rendE - _ZN34_INTERNAL_c070b015_4_k_cu_c7ac91fc6thrust24THRUST_300001_SM_1000_NS12placeholders2_5E)
_ZN34_INTERNAL_c070b015_4_k_cu_c7ac91fc6thrust24THRUST_300001_SM_1000_NS12placeholders2_5E:
	.zero		1
	.type		_ZN34_INTERNAL_c070b015_4_k_cu_c7ac91fc4cuda3std3__45__cpo4rendE,@object
	.size		_ZN34_INTERNAL_c070b015_4_k_cu_c7ac91fc4cuda3std3__45__cpo4rendE,(_ZN34_INTERNAL_c070b015_4_k_cu_c7ac91fc4cuda3std6ranges3__45__cpo9iter_swapE - _ZN34_INTERNAL_c070b015_4_k_cu_c7ac91fc4cuda3std3__45__cpo4rendE)
_ZN34_INTERNAL_c070b015_4_k_cu_c7ac91fc4cuda3std3__45__cpo4rendE:
	.zero		1
	.type		_ZN34_INTERNAL_c070b015_4_k_cu_c7ac91fc4cuda3std6ranges3__45__cpo9iter_swapE,@object
	.size		_ZN34_INTERNAL_c070b015_4_k_cu_c7ac91fc4cuda3std6ranges3__45__cpo9iter_swapE,(_ZN34_INTERNAL_c070b015_4_k_cu_c7ac91fc4cuda3std3__48unexpectE - _ZN34_INTERNAL_c070b015_4_k_cu_c7ac91fc4cuda3std6ranges3__45__cpo9iter_swapE)
_ZN34_INTERNAL_c070b015_4_k_cu_c7ac91fc4cuda3std6ranges3__45__cpo9iter_swapE:
	.zero		1
	.type		_ZN34_INTERNAL_c070b015_4_k_cu_c7ac91fc4cuda3std3__48unexpectE,@object
	.size		_ZN34_INTERNAL_c070b015_4_k_cu_c7ac91fc4cuda3std3__48unexpectE,(_ZN34_INTERNAL_c070b015_4_k_cu_c7ac91fc6thrust24THRUST_300001_SM_1000_NS8cuda_cub3parE - _ZN34_INTERNAL_c070b015_4_k_cu_c7ac91fc4cuda3std3__48unexpectE)
_ZN34_INTERNAL_c070b015_4_k_cu_c7ac91fc4cuda3std3__48unexpectE:
	.zero		1
	.type		_ZN34_INTERNAL_c070b015_4_k_cu_c7ac91fc6thrust24THRUST_300001_SM_1000_NS8cuda_cub3parE,@object
	.size		_ZN34_INTERNAL_c070b015_4_k_cu_c7ac91fc6thrust24THRUST_300001_SM_1000_NS8cuda_cub3parE,(.L_29 - _ZN34_INTERNAL_c070b015_4_k_cu_c7ac91fc6thrust24THRUST_300001_SM_1000_NS8cuda_cub3parE)
_ZN34_INTERNAL_c070b015_4_k_cu_c7ac91fc6thrust24THRUST_300001_SM_1000_NS8cuda_cub3parE:
	.zero		1
.L_29:


//--------------------- .nv.constant0._ZN3cub18CUB_300001_SM_10006detail9transform16transform_kernelINS2_10policy_hubILb1EN4cuda3std3__45tupleIJN6thrust24THRUST_300001_SM_1000_NS6detail15normal_iteratorINSA_10device_ptrIdEEEESF_EEEE10policy1000El13daxpy_functorSF_JPdSK_EEEvT0_iT1_T2_DpNS2_10kernel_argIT3_EE --------------------------
	.section	.nv.constant0._ZN3cub18CUB_300001_SM_10006detail9transform16transform_kernelINS2_10policy_hubILb1EN4cuda3std3__45tupleIJN6thrust24THRUST_300001_SM_1000_NS6detail15normal_iteratorINSA_10device_ptrIdEEEESF_EEEE10policy1000El13daxpy_functorSF_JPdSK_EEEvT0_iT1_T2_DpNS2_10kernel_argIT3_EE,"a",@progbits
	.sectionflags	@""
	.align	4
.nv.constant0._ZN3cub18CUB_300001_SM_10006detail9transform16transform_kernelINS2_10policy_hubILb1EN4cuda3std3__45tupleIJN6thrust24THRUST_300001_SM_1000_NS6detail15normal_iteratorINSA_10device_ptrIdEEEESF_EEEE10policy1000El13daxpy_functorSF_JPdSK_EEEvT0_iT1_T2_DpNS2_10kernel_argIT3_EE:
	.zero		960


//--------------------- .nv.constant0._ZN3cub18CUB_300001_SM_10006detail9transform16transform_kernelINS2_10policy_hubILb1EN4cuda3std3__45tupleIJN6thrust24THRUST_300001_SM_1000_NS6detail15normal_iteratorINSA_10device_ptrIdEEEESF_EEEE10policy1000Ei13daxpy_functorSF_JPdSK_EEEvT0_iT1_T2_DpNS2_10kernel_argIT3_EE --------------------------
	.section	.nv.constant0._ZN3cub18CUB_300001_SM_10006detail9transform16transform_kernelINS2_10policy_hubILb1EN4cuda3std3__45tupleIJN6thrust24THRUST_300001_SM_1000_NS6detail15normal_iteratorINSA_10device_ptrIdEEEESF_EEEE10policy1000Ei13daxpy_functorSF_JPdSK_EEEvT0_iT1_T2_DpNS2_10kernel_argIT3_EE,"a",@progbits
	.sectionflags	@""
	.align	4
.nv.constant0._ZN3cub18CUB_300001_SM_10006detail9transform16transform_kernelINS2_10policy_hubILb1EN4cuda3std3__45tupleIJN6thrust24THRUST_300001_SM_1000_NS6detail15normal_iteratorINSA_10device_ptrIdEEEESF_EEEE10policy1000Ei13daxpy_functorSF_JPdSK_EEEvT0_iT1_T2_DpNS2_10kernel_argIT3_EE:
	.zero		952


//--------------------- .nv.constant0._ZN3cub18CUB_300001_SM_10006detail11EmptyKernelIvEEvv --------------------------
	.section	.nv.constant0._ZN3cub18CUB_300001_SM_10006detail11EmptyKernelIvEEvv,"a",@progbits
	.sectionflags	@""
	.align	4
.nv.constant0._ZN3cub18CUB_300001_SM_10006detail11EmptyKernelIvEEvv:
	.zero		896


//--------------------- SYMBOLS --------------------------

	.type		.nv.reservedSmem.offset0,@object
	.size		.nv.reservedSmem.offset0,0x4
